//
// Generated by NVIDIA NVVM Compiler
//
// Compiler Build ID: CL-36424714
// Cuda compilation tools, release 13.0, V13.0.88
// Based on NVVM 20.0.0
//

.version 9.0
.target sm_100
.address_size 64

	// .globl	_Z7StencilPdS_i

.visible .entry _Z7StencilPdS_i(
	.param .u64 .ptr .align 1 _Z7StencilPdS_i_param_0,
	.param .u64 .ptr .align 1 _Z7StencilPdS_i_param_1,
	.param .u32 _Z7StencilPdS_i_param_2
)
{
	.reg .pred 	%p<8>;
	.reg .b32 	%r<54>;
	.reg .b64 	%rd<19>;
	.reg .b64 	%fd<15>;

	ld.param.u64 	%rd3, [_Z7StencilPdS_i_param_0];
	ld.param.u64 	%rd4, [_Z7StencilPdS_i_param_1];
	ld.param.u32 	%r7, [_Z7StencilPdS_i_param_2];
	cvta.to.global.u64 	%rd1, %rd4;
	cvta.to.global.u64 	%rd2, %rd3;
	mov.u32 	%r9, %ctaid.x;
	mov.u32 	%r1, %ntid.x;
	mov.u32 	%r10, %tid.x;
	mad.lo.s32 	%r11, %r9, %r1, %r10;
	mov.u32 	%r12, %ctaid.y;
	mov.u32 	%r3, %ntid.y;
	mov.u32 	%r13, %tid.y;
	mad.lo.s32 	%r14, %r12, %r3, %r13;
	div.u32 	%r15, %r11, %r1;
	mul.lo.s32 	%r16, %r15, %r1;
	sub.s32 	%r17, %r11, %r16;
	div.u32 	%r18, %r14, %r3;
	mul.lo.s32 	%r19, %r18, %r3;
	sub.s32 	%r20, %r14, %r19;
	mov.u32 	%r5, %nctaid.y;
	mad.lo.s32 	%r21, %r15, %r5, %r18;
	mad.lo.s32 	%r22, %r21, %r1, %r17;
	mad.lo.s32 	%r6, %r22, %r3, %r20;
	setp.ne.s32 	%p1, %r11, 0;
	add.s32 	%r23, %r7, -1;
	setp.lt.s32 	%p2, %r11, %r23;
	setp.ne.s32 	%p3, %r14, 0;
	and.pred  	%p4, %p1, %p3;
	and.pred  	%p5, %p4, %p2;
	setp.lt.s32 	%p6, %r14, %r23;
	and.pred  	%p7, %p5, %p6;
	@%p7 bra 	$L__BB0_2;
	mul.wide.s32 	%rd16, %r6, 8;
	add.s64 	%rd17, %rd2, %rd16;
	ld.global.f64 	%fd14, [%rd17];
	add.s64 	%rd18, %rd1, %rd16;
	st.global.f64 	[%rd18], %fd14;
	bra.uni 	$L__BB0_3;
$L__BB0_2:
	add.s32 	%r24, %r11, -1;
	add.s32 	%r25, %r14, -1;
	div.u32 	%r26, %r24, %r1;
	mul.lo.s32 	%r27, %r26, %r1;
	sub.s32 	%r28, %r24, %r27;
	div.u32 	%r29, %r25, %r3;
	mul.lo.s32 	%r30, %r29, %r3;
	sub.s32 	%r31, %r25, %r30;
	mul.lo.s32 	%r32, %r26, %r5;
	add.s32 	%r33, %r29, %r32;
	mad.lo.s32 	%r34, %r33, %r1, %r28;
	mad.lo.s32 	%r35, %r34, %r3, %r31;
	mul.wide.s32 	%rd5, %r35, 8;
	add.s64 	%rd6, %rd2, %rd5;
	ld.global.f64 	%fd1, [%rd6];
	add.s32 	%r36, %r11, 1;
	add.s32 	%r37, %r14, 1;
	div.u32 	%r38, %r36, %r1;
	mul.lo.s32 	%r39, %r38, %r1;
	sub.s32 	%r40, %r36, %r39;
	div.u32 	%r41, %r37, %r3;
	mul.lo.s32 	%r42, %r41, %r3;
	sub.s32 	%r43, %r37, %r42;
	mul.lo.s32 	%r44, %r38, %r5;
	add.s32 	%r45, %r41, %r44;
	mad.lo.s32 	%r46, %r45, %r1, %r40;
	mad.lo.s32 	%r47, %r46, %r3, %r43;
	mul.wide.s32 	%rd7, %r47, 8;
	add.s64 	%rd8, %rd2, %rd7;
	ld.global.f64 	%fd2, [%rd8];
	add.s32 	%r48, %r29, %r44;
	mad.lo.s32 	%r49, %r48, %r1, %r40;
	mad.lo.s32 	%r50, %r49, %r3, %r31;
	mul.wide.s32 	%rd9, %r50, 8;
	add.s64 	%rd10, %rd2, %rd9;
	ld.global.f64 	%fd3, [%rd10];
	add.s32 	%r51, %r41, %r32;
	mad.lo.s32 	%r52, %r51, %r1, %r28;
	mad.lo.s32 	%r53, %r52, %r3, %r43;
	mul.wide.s32 	%rd11, %r53, 8;
	add.s64 	%rd12, %rd2, %rd11;
	ld.global.f64 	%fd4, [%rd12];
	mul.wide.s32 	%rd13, %r6, 8;
	add.s64 	%rd14, %rd2, %rd13;
	ld.global.f64 	%fd5, [%rd14];
	min.f64 	%fd6, %fd1, %fd2;
	max.f64 	%fd7, %fd3, %fd4;
	min.f64 	%fd8, %fd6, %fd7;
	max.f64 	%fd9, %fd1, %fd2;
	min.f64 	%fd10, %fd3, %fd4;
	min.f64 	%fd11, %fd9, %fd10;
	max.f64 	%fd12, %fd8, %fd11;
	add.f64 	%fd13, %fd5, %fd12;
	add.s64 	%rd15, %rd1, %rd13;
	st.global.f64 	[%rd15], %fd13;
$L__BB0_3:
	ret;

}
	// .globl	_Z12sumElements1Pdi
.visible .entry _Z12sumElements1Pdi(
	.param .u64 .ptr .align 1 _Z12sumElements1Pdi_param_0,
	.param .u32 _Z12sumElements1Pdi_param_1
)
{
	.reg .pred 	%p<7>;
	.reg .b32 	%r<29>;
	.reg .b64 	%rd<19>;
	.reg .b64 	%fd<24>;

	ld.param.u64 	%rd6, [_Z12sumElements1Pdi_param_0];
	ld.param.u32 	%r12, [_Z12sumElements1Pdi_param_1];
	cvta.to.global.u64 	%rd1, %rd6;
	mov.u32 	%r1, %tid.x;
	setp.ge.s32 	%p1, %r1, %r12;
	@%p1 bra 	$L__BB1_7;
	mov.u32 	%r2, %ntid.x;
	add.s32 	%r13, %r1, %r2;
	max.u32 	%r14, %r12, %r13;
	setp.lt.u32 	%p2, %r13, %r12;
	selp.u32 	%r15, 1, 0, %p2;
	add.s32 	%r16, %r13, %r15;
	sub.s32 	%r17, %r14, %r16;
	div.u32 	%r18, %r17, %r2;
	add.s32 	%r3, %r18, %r15;
	and.b32  	%r19, %r3, 3;
	setp.eq.s32 	%p3, %r19, 3;
	mov.f64 	%fd23, 0d0000000000000000;
	mov.u32 	%r27, %r1;
	@%p3 bra 	$L__BB1_4;
	mul.wide.u32 	%rd7, %r1, 8;
	add.s64 	%rd18, %rd1, %rd7;
	mul.wide.u32 	%rd3, %r2, 8;
	add.s32 	%r20, %r3, 1;
	and.b32  	%r21, %r20, 3;
	neg.s32 	%r25, %r21;
	mov.f64 	%fd23, 0d0000000000000000;
	mov.u32 	%r27, %r1;
$L__BB1_3:
	.pragma "nounroll";
	ld.global.f64 	%fd11, [%rd18];
	add.f64 	%fd23, %fd23, %fd11;
	add.s32 	%r27, %r27, %r2;
	add.s64 	%rd18, %rd18, %rd3;
	add.s32 	%r25, %r25, 1;
	setp.ne.s32 	%p4, %r25, 0;
	@%p4 bra 	$L__BB1_3;
$L__BB1_4:
	setp.lt.u32 	%p5, %r3, 3;
	@%p5 bra 	$L__BB1_6;
$L__BB1_5:
	mul.wide.u32 	%rd8, %r27, 8;
	add.s64 	%rd9, %rd1, %rd8;
	ld.global.f64 	%fd12, [%rd9];
	add.f64 	%fd13, %fd23, %fd12;
	add.s32 	%r22, %r27, %r2;
	mul.wide.u32 	%rd10, %r22, 8;
	add.s64 	%rd11, %rd1, %rd10;
	ld.global.f64 	%fd14, [%rd11];
	add.f64 	%fd15, %fd13, %fd14;
	add.s32 	%r23, %r22, %r2;
	mul.wide.u32 	%rd12, %r23, 8;
	add.s64 	%rd13, %rd1, %rd12;
	ld.global.f64 	%fd16, [%rd13];
	add.f64 	%fd17, %fd15, %fd16;
	add.s32 	%r24, %r23, %r2;
	mul.wide.u32 	%rd14, %r24, 8;
	add.s64 	%rd15, %rd1, %rd14;
	ld.global.f64 	%fd18, [%rd15];
	add.f64 	%fd23, %fd17, %fd18;
	add.s32 	%r27, %r24, %r2;
	setp.lt.s32 	%p6, %r27, %r12;
	@%p6 bra 	$L__BB1_5;
$L__BB1_6:
	mul.wide.u32 	%rd16, %r1, 8;
	add.s64 	%rd17, %rd1, %rd16;
	st.global.f64 	[%rd17], %fd23;
$L__BB1_7:
	ret;

}
	// .globl	_Z12sumElements2Pdi
.visible .entry _Z12sumElements2Pdi(
	.param .u64 .ptr .align 1 _Z12sumElements2Pdi_param_0,
	.param .u32 _Z12sumElements2Pdi_param_1
)
{
	.reg .pred 	%p<11>;
	.reg .b32 	%r<23>;
	.reg .b64 	%rd<16>;
	.reg .b64 	%fd<83>;

	ld.param.u64 	%rd8, [_Z12sumElements2Pdi_param_0];
	ld.param.u32 	%r16, [_Z12sumElements2Pdi_param_1];
	cvta.to.global.u64 	%rd1, %rd8;
	setp.eq.s32 	%p1, %r16, 0;
	@%p1 bra 	$L__BB2_15;
	setp.lt.s32 	%p2, %r16, 1;
	mov.f64 	%fd82, 0d0000000000000000;
	@%p2 bra 	$L__BB2_14;
	and.b32  	%r1, %r16, 15;
	setp.lt.u32 	%p3, %r16, 16;
	mov.f64 	%fd82, 0d0000000000000000;
	mov.b32 	%r20, 0;
	@%p3 bra 	$L__BB2_5;
	and.b32  	%r20, %r16, 2147483632;
	neg.s32 	%r18, %r20;
	add.s64 	%rd14, %rd1, 64;
	mov.f64 	%fd82, 0d0000000000000000;
$L__BB2_4:
	.pragma "nounroll";
	ld.global.f64 	%fd18, [%rd14+-64];
	add.f64 	%fd19, %fd82, %fd18;
	ld.global.f64 	%fd20, [%rd14+-56];
	add.f64 	%fd21, %fd19, %fd20;
	ld.global.f64 	%fd22, [%rd14+-48];
	add.f64 	%fd23, %fd21, %fd22;
	ld.global.f64 	%fd24, [%rd14+-40];
	add.f64 	%fd25, %fd23, %fd24;
	ld.global.f64 	%fd26, [%rd14+-32];
	add.f64 	%fd27, %fd25, %fd26;
	ld.global.f64 	%fd28, [%rd14+-24];
	add.f64 	%fd29, %fd27, %fd28;
	ld.global.f64 	%fd30, [%rd14+-16];
	add.f64 	%fd31, %fd29, %fd30;
	ld.global.f64 	%fd32, [%rd14+-8];
	add.f64 	%fd33, %fd31, %fd32;
	ld.global.f64 	%fd34, [%rd14];
	add.f64 	%fd35, %fd33, %fd34;
	ld.global.f64 	%fd36, [%rd14+8];
	add.f64 	%fd37, %fd35, %fd36;
	ld.global.f64 	%fd38, [%rd14+16];
	add.f64 	%fd39, %fd37, %fd38;
	ld.global.f64 	%fd40, [%rd14+24];
	add.f64 	%fd41, %fd39, %fd40;
	ld.global.f64 	%fd42, [%rd14+32];
	add.f64 	%fd43, %fd41, %fd42;
	ld.global.f64 	%fd44, [%rd14+40];
	add.f64 	%fd45, %fd43, %fd44;
	ld.global.f64 	%fd46, [%rd14+48];
	add.f64 	%fd47, %fd45, %fd46;
	ld.global.f64 	%fd48, [%rd14+56];
	add.f64 	%fd82, %fd47, %fd48;
	add.s32 	%r18, %r18, 16;
	add.s64 	%rd14, %rd14, 128;
	setp.ne.s32 	%p4, %r18, 0;
	@%p4 bra 	$L__BB2_4;
$L__BB2_5:
	setp.eq.s32 	%p5, %r1, 0;
	@%p5 bra 	$L__BB2_14;
	and.b32  	%r7, %r16, 7;
	setp.lt.u32 	%p6, %r1, 8;
	@%p6 bra 	$L__BB2_8;
	mul.wide.u32 	%rd9, %r20, 8;
	add.s64 	%rd10, %rd1, %rd9;
	ld.global.f64 	%fd50, [%rd10];
	add.f64 	%fd51, %fd82, %fd50;
	ld.global.f64 	%fd52, [%rd10+8];
	add.f64 	%fd53, %fd51, %fd52;
	ld.global.f64 	%fd54, [%rd10+16];
	add.f64 	%fd55, %fd53, %fd54;
	ld.global.f64 	%fd56, [%rd10+24];
	add.f64 	%fd57, %fd55, %fd56;
	ld.global.f64 	%fd58, [%rd10+32];
	add.f64 	%fd59, %fd57, %fd58;
	ld.global.f64 	%fd60, [%rd10+40];
	add.f64 	%fd61, %fd59, %fd60;
	ld.global.f64 	%fd62, [%rd10+48];
	add.f64 	%fd63, %fd61, %fd62;
	ld.global.f64 	%fd64, [%rd10+56];
	add.f64 	%fd82, %fd63, %fd64;
	add.s32 	%r20, %r20, 8;
$L__BB2_8:
	setp.eq.s32 	%p7, %r7, 0;
	@%p7 bra 	$L__BB2_14;
	and.b32  	%r10, %r16, 3;
	setp.lt.u32 	%p8, %r7, 4;
	@%p8 bra 	$L__BB2_11;
	mul.wide.u32 	%rd11, %r20, 8;
	add.s64 	%rd12, %rd1, %rd11;
	ld.global.f64 	%fd66, [%rd12];
	add.f64 	%fd67, %fd82, %fd66;
	ld.global.f64 	%fd68, [%rd12+8];
	add.f64 	%fd69, %fd67, %fd68;
	ld.global.f64 	%fd70, [%rd12+16];
	add.f64 	%fd71, %fd69, %fd70;
	ld.global.f64 	%fd72, [%rd12+24];
	add.f64 	%fd82, %fd71, %fd72;
	add.s32 	%r20, %r20, 4;
$L__BB2_11:
	setp.eq.s32 	%p9, %r10, 0;
	@%p9 bra 	$L__BB2_14;
	mul.wide.u32 	%rd13, %r20, 8;
	add.s64 	%rd15, %rd1, %rd13;
	neg.s32 	%r22, %r10;
$L__BB2_13:
	.pragma "nounroll";
	ld.global.f64 	%fd73, [%rd15];
	add.f64 	%fd82, %fd82, %fd73;
	add.s64 	%rd15, %rd15, 8;
	add.s32 	%r22, %r22, 1;
	setp.ne.s32 	%p10, %r22, 0;
	@%p10 bra 	$L__BB2_13;
$L__BB2_14:
	st.global.f64 	[%rd1], %fd82;
$L__BB2_15:
	ret;

}


// ===== COMPILED SASS (sm_100) =====

	.target	sm_100

	.elftype	@"ET_EXEC"


//--------------------- .note.nv.tkinfo           --------------------------
	.section	.note.nv.tkinfo,"",@"SHT_NOTE"
	.sectionflags	@"SHF_NOTE_NV_TKINFO"
	.tkinfo
        /*0018*/ 	.word	0x00000002
        /*0030*/ 	.string	""
        /*0030*/ 	.string	"ptxas"
        /*0030*/ 	.string	"Cuda compilation tools, release 13.0, V13.0.88"
        /*0030*/ 	.string	"Build cuda_13.0.r13.0/compiler.36424714_0"
        /*0030*/ 	.string	"-arch sm_100 -m 64 "



//--------------------- .note.nv.cuinfo           --------------------------
	.section	.note.nv.cuinfo,"",@"SHT_NOTE"
	.sectionflags	@"SHF_NOTE_NV_CUINFO"
        /*0018*/ 	.short	0x0002
        /*001a*/ 	.short	0x0064
        /*001c*/ 	.short	0x0082
	.zero		2


//--------------------- .nv.info                  --------------------------
	.section	.nv.info,"",@"SHT_CUDA_INFO"
	.align	4


	//----- nvinfo : EIATTR_REGCOUNT
	.align		4
        /*0000*/ 	.byte	0x04, 0x2f
        /*0002*/ 	.short	(.L_1 - .L_0)
	.align		4
.L_0:
        /*0004*/ 	.word	index@(_Z7StencilPdS_i)
        /*0008*/ 	.word	0x0000001c


	//----- nvinfo : EIATTR_FRAME_SIZE
	.align		4
.L_1:
        /*000c*/ 	.byte	0x04, 0x11
        /*000e*/ 	.short	(.L_3 - .L_2)
	.align		4
.L_2:
        /*0010*/ 	.word	index@(_Z7StencilPdS_i)
        /*0014*/ 	.word	0x00000000


	//----- nvinfo : EIATTR_REGCOUNT
	.align		4
.L_3:
        /*0018*/ 	.byte	0x04, 0x2f
        /*001a*/ 	.short	(.L_5 - .L_4)
	.align		4
.L_4:
        /*001c*/ 	.word	index@(_Z12sumElements1Pdi)
        /*0020*/ 	.word	0x00000014


	//----- nvinfo : EIATTR_FRAME_SIZE
	.align		4
.L_5:
        /*0024*/ 	.byte	0x04, 0x11
        /*0026*/ 	.short	(.L_7 - .L_6)
	.align		4
.L_6:
        /*0028*/ 	.word	index@(_Z12sumElements1Pdi)
        /*002c*/ 	.word	0x00000000


	//----- nvinfo : EIATTR_REGCOUNT
	.align		4
.L_7:
        /*0030*/ 	.byte	0x04, 0x2f
        /*0032*/ 	.short	(.L_9 - .L_8)
	.align		4
.L_8:
        /*0034*/ 	.word	index@(_Z12sumElements2Pdi)
        /*0038*/ 	.word	0x0000001c


	//----- nvinfo : EIATTR_FRAME_SIZE
	.align		4
.L_9:
        /*003c*/ 	.byte	0x04, 0x11
        /*003e*/ 	.short	(.L_11 - .L_10)
	.align		4
.L_10:
        /*0040*/ 	.word	index@(_Z12sumElements2Pdi)
        /*0044*/ 	.word	0x00000000


	//----- nvinfo : EIATTR_MIN_STACK_SIZE
	.align		4
.L_11:
        /*0048*/ 	.byte	0x04, 0x12
        /*004a*/ 	.short	(.L_13 - .L_12)
	.align		4
.L_12:
        /*004c*/ 	.word	index@(_Z12sumElements2Pdi)
        /*0050*/ 	.word	0x00000000


	//----- nvinfo : EIATTR_MIN_STACK_SIZE
	.align		4
.L_13:
        /*0054*/ 	.byte	0x04, 0x12
        /*0056*/ 	.short	(.L_15 - .L_14)
	.align		4
.L_14:
        /*0058*/ 	.word	index@(_Z12sumElements1Pdi)
        /*005c*/ 	.word	0x00000000


	//----- nvinfo : EIATTR_MIN_STACK_SIZE
	.align		4
.L_15:
        /*0060*/ 	.byte	0x04, 0x12
        /*0062*/ 	.short	(.L_17 - .L_16)
	.align		4
.L_16:
        /*0064*/ 	.word	index@(_Z7StencilPdS_i)
        /*0068*/ 	.word	0x00000000
.L_17:


//--------------------- .nv.compat                --------------------------
	.section	.nv.compat,"",@"SHT_CUDA_COMPAT_INFO"
	.align	4
        /*0000*/ 	.byte	0x02, 0x09, 0x00, 0x00, 0x02, 0x02, 0x01, 0x00, 0x02, 0x05, 0x05, 0x00, 0x03, 0x07, 0x01, 0x01
        /*0010*/ 	.byte	0x02, 0x03, 0x00, 0x00, 0x02, 0x06, 0x01, 0x00, 0x04, 0x0b, 0x08, 0x00, 0x01, 0x00, 0x00, 0x00
        /*0020*/ 	.byte	0x00, 0x00, 0x00, 0x00


//--------------------- .nv.info._Z12sumElements2Pdi --------------------------
	.section	.nv.info._Z12sumElements2Pdi,"",@"SHT_CUDA_INFO"
	.sectionflags	@""
	.align	4


	//----- nvinfo : EIATTR_CUDA_API_VERSION
	.align		4
        /*0000*/ 	.byte	0x04, 0x37
        /*0002*/ 	.short	(.L_19 - .L_18)
.L_18:
        /*0004*/ 	.word	0x00000082


	//----- nvinfo : EIATTR_KPARAM_INFO
	.align		4
.L_19:
        /*0008*/ 	.byte	0x04, 0x17
        /*000a*/ 	.short	(.L_21 - .L_20)
.L_20:
        /*000c*/ 	.word	0x00000000
        /*0010*/ 	.short	0x0001
        /*0012*/ 	.short	0x0008
        /*0014*/ 	.byte	0x00, 0xf0, 0x11, 0x00


	//----- nvinfo : EIATTR_KPARAM_INFO
	.align		4
.L_21:
        /*0018*/ 	.byte	0x04, 0x17
        /*001a*/ 	.short	(.L_23 - .L_22)
.L_22:
        /*001c*/ 	.word	0x00000000
        /*0020*/ 	.short	0x0000
        /*0022*/ 	.short	0x0000
        /*0024*/ 	.byte	0x00, 0xf5, 0x21, 0x00


	//----- nvinfo : EIATTR_SPARSE_MMA_MASK
	.align		4
.L_23:
        /*0028*/ 	.byte	0x03, 0x50
        /*002a*/ 	.short	0x0000


	//----- nvinfo : EIATTR_MAXREG_COUNT
	.align		4
        /*002c*/ 	.byte	0x03, 0x1b
        /*002e*/ 	.short	0x00ff


	//----- nvinfo : EIATTR_MERCURY_ISA_VERSION
	.align		4
        /*0030*/ 	.byte	0x03, 0x5f
        /*0032*/ 	.short	0x0101


	//----- nvinfo : EIATTR_VRC_CTA_INIT_COUNT
	.align		4
        /*0034*/ 	.byte	0x02, 0x4a
	.zero		1
	.zero		1


	//----- nvinfo : EIATTR_EXIT_INSTR_OFFSETS
	.align		4
        /*0038*/ 	.byte	0x04, 0x1c
        /*003a*/ 	.short	(.L_25 - .L_24)


	//   ....[0]....
.L_24:
        /*003c*/ 	.word	0x00000030


	//   ....[1]....
        /*0040*/ 	.word	0x00000750


	//----- nvinfo : EIATTR_CBANK_PARAM_SIZE
	.align		4
.L_25:
        /*0044*/ 	.byte	0x03, 0x19
        /*0046*/ 	.short	0x000c


	//----- nvinfo : EIATTR_PARAM_CBANK
	.align		4
        /*0048*/ 	.byte	0x04, 0x0a
        /*004a*/ 	.short	(.L_27 - .L_26)
	.align		4
.L_26:
        /*004c*/ 	.word	index@(.nv.constant0._Z12sumElements2Pdi)
        /*0050*/ 	.short	0x0380
        /*0052*/ 	.short	0x000c


	//----- nvinfo : EIATTR_SW_WAR
	.align		4
.L_27:
        /*0054*/ 	.byte	0x04, 0x36
        /*0056*/ 	.short	(.L_29 - .L_28)
.L_28:
        /*0058*/ 	.word	0x00000008
.L_29:


//--------------------- .nv.info._Z12sumElements1Pdi --------------------------
	.section	.nv.info._Z12sumElements1Pdi,"",@"SHT_CUDA_INFO"
	.sectionflags	@""
	.align	4


	//----- nvinfo : EIATTR_CUDA_API_VERSION
	.align		4
        /*0000*/ 	.byte	0x04, 0x37
        /*0002*/ 	.short	(.L_31 - .L_30)
.L_30:
        /*0004*/ 	.word	0x00000082


	//----- nvinfo : EIATTR_KPARAM_INFO
	.align		4
.L_31:
        /*0008*/ 	.byte	0x04, 0x17
        /*000a*/ 	.short	(.L_33 - .L_32)
.L_32:
        /*000c*/ 	.word	0x00000000
        /*0010*/ 	.short	0x0001
        /*0012*/ 	.short	0x0008
        /*0014*/ 	.byte	0x00, 0xf0, 0x11, 0x00


	//----- nvinfo : EIATTR_KPARAM_INFO
	.align		4
.L_33:
        /*0018*/ 	.byte	0x04, 0x17
        /*001a*/ 	.short	(.L_35 - .L_34)
.L_34:
        /*001c*/ 	.word	0x00000000
        /*0020*/ 	.short	0x0000
        /*0022*/ 	.short	0x0000
        /*0024*/ 	.byte	0x00, 0xf5, 0x21, 0x00


	//----- nvinfo : EIATTR_SPARSE_MMA_MASK
	.align		4
.L_35:
        /*0028*/ 	.byte	0x03, 0x50
        /*002a*/ 	.short	0x0000


	//----- nvinfo : EIATTR_MAXREG_COUNT
	.align		4
        /*002c*/ 	.byte	0x03, 0x1b
        /*002e*/ 	.short	0x00ff


	//----- nvinfo : EIATTR_MERCURY_ISA_VERSION
	.align		4
        /*0030*/ 	.byte	0x03, 0x5f
        /*0032*/ 	.short	0x0101


	//----- nvinfo : EIATTR_VRC_CTA_INIT_COUNT
	.align		4
        /*0034*/ 	.byte	0x02, 0x4a
	.zero		1
	.zero		1


	//----- nvinfo : EIATTR_EXIT_INSTR_OFFSETS
	.align		4
        /*0038*/ 	.byte	0x04, 0x1c
        /*003a*/ 	.short	(.L_37 - .L_36)


	//   ....[0]....
.L_36:
        /*003c*/ 	.word	0x00000040


	//   ....[1]....
        /*0040*/ 	.word	0x000004e0


	//----- nvinfo : EIATTR_CRS_STACK_SIZE
	.align		4
.L_37:
        /*0044*/ 	.byte	0x04, 0x1e
        /*0046*/ 	.short	(.L_39 - .L_38)
.L_38:
        /*0048*/ 	.word	0x00000000


	//----- nvinfo : EIATTR_CBANK_PARAM_SIZE
	.align		4
.L_39:
        /*004c*/ 	.byte	0x03, 0x19
        /*004e*/ 	.short	0x000c


	//----- nvinfo : EIATTR_PARAM_CBANK
	.align		4
        /*0050*/ 	.byte	0x04, 0x0a
        /*0052*/ 	.short	(.L_41 - .L_40)
	.align		4
.L_40:
        /*0054*/ 	.word	index@(.nv.constant0._Z12sumElements1Pdi)
        /*0058*/ 	.short	0x0380
        /*005a*/ 	.short	0x000c


	//----- nvinfo : EIATTR_SW_WAR
	.align		4
.L_41:
        /*005c*/ 	.byte	0x04, 0x36
        /*005e*/ 	.short	(.L_43 - .L_42)
.L_42:
        /*0060*/ 	.word	0x00000008
.L_43:


//--------------------- .nv.info._Z7StencilPdS_i  --------------------------
	.section	.nv.info._Z7StencilPdS_i,"",@"SHT_CUDA_INFO"
	.sectionflags	@""
	.align	4


	//----- nvinfo : EIATTR_CUDA_API_VERSION
	.align		4
        /*0000*/ 	.byte	0x04, 0x37
        /*0002*/ 	.short	(.L_45 - .L_44)
.L_44:
        /*0004*/ 	.word	0x00000082


	//----- nvinfo : EIATTR_KPARAM_INFO
	.align		4
.L_45:
        /*0008*/ 	.byte	0x04, 0x17
        /*000a*/ 	.short	(.L_47 - .L_46)
.L_46:
        /*000c*/ 	.word	0x00000000
        /*0010*/ 	.short	0x0002
        /*0012*/ 	.short	0x0010
        /*0014*/ 	.byte	0x00, 0xf0, 0x11, 0x00


	//----- nvinfo : EIATTR_KPARAM_INFO
	.align		4
.L_47:
        /*0018*/ 	.byte	0x04, 0x17
        /*001a*/ 	.short	(.L_49 - .L_48)
.L_48:
        /*001c*/ 	.word	0x00000000
        /*0020*/ 	.short	0x0001
        /*0022*/ 	.short	0x0008
        /*0024*/ 	.byte	0x00, 0xf5, 0x21, 0x00


	//----- nvinfo : EIATTR_KPARAM_INFO
	.align		4
.L_49:
        /*0028*/ 	.byte	0x04, 0x17
        /*002a*/ 	.short	(.L_51 - .L_50)
.L_50:
        /*002c*/ 	.word	0x00000000
        /*0030*/ 	.short	0x0000
        /*0032*/ 	.short	0x0000
        /*0034*/ 	.byte	0x00, 0xf5, 0x21, 0x00


	//----- nvinfo : EIATTR_SPARSE_MMA_MASK
	.align		4
.L_51:
        /*0038*/ 	.byte	0x03, 0x50
        /*003a*/ 	.short	0x0000


	//----- nvinfo : EIATTR_MAXREG_COUNT
	.align		4
        /*003c*/ 	.byte	0x03, 0x1b
        /*003e*/ 	.short	0x00ff


	//----- nvinfo : EIATTR_MERCURY_ISA_VERSION
	.align		4
        /*0040*/ 	.byte	0x03, 0x5f
        /*0042*/ 	.short	0x0101


	//----- nvinfo : EIATTR_VRC_CTA_INIT_COUNT
	.align		4
        /*0044*/ 	.byte	0x02, 0x4a
	.zero		1
	.zero		1


	//----- nvinfo : EIATTR_EXIT_INSTR_OFFSETS
	.align		4
        /*0048*/ 	.byte	0x04, 0x1c
        /*004a*/ 	.short	(.L_53 - .L_52)


	//   ....[0]....
.L_52:
        /*004c*/ 	.word	0x00000440


	//   ....[1]....
        /*0050*/ 	.word	0x00000c90


	//----- nvinfo : EIATTR_CRS_STACK_SIZE
	.align		4
.L_53:
        /*0054*/ 	.byte	0x04, 0x1e
        /*0056*/ 	.short	(.L_55 - .L_54)
.L_54:
        /*0058*/ 	.word	0x00000000


	//----- nvinfo : EIATTR_CBANK_PARAM_SIZE
	.align		4
.L_55:
        /*005c*/ 	.byte	0x03, 0x19
        /*005e*/ 	.short	0x0014


	//----- nvinfo : EIATTR_PARAM_CBANK
	.align		4
        /*0060*/ 	.byte	0x04, 0x0a
        /*0062*/ 	.short	(.L_57 - .L_56)
	.align		4
.L_56:
        /*0064*/ 	.word	index@(.nv.constant0._Z7StencilPdS_i)
        /*0068*/ 	.short	0x0380
        /*006a*/ 	.short	0x0014


	//----- nvinfo : EIATTR_SW_WAR
	.align		4
.L_57:
        /*006c*/ 	.byte	0x04, 0x36
        /*006e*/ 	.short	(.L_59 - .L_58)
.L_58:
        /*0070*/ 	.word	0x00000008
.L_59:


//--------------------- .nv.callgraph             --------------------------
	.section	.nv.callgraph,"",@"SHT_CUDA_CALLGRAPH"
	.align	4
	.sectionentsize	8
	.align		4
        /*0000*/ 	.word	0x00000000
	.align		4
        /*0004*/ 	.word	0xffffffff
	.align		4
        /*0008*/ 	.word	0x00000000
	.align		4
        /*000c*/ 	.word	0xfffffffe
	.align		4
        /*0010*/ 	.word	0x00000000
	.align		4
        /*0014*/ 	.word	0xfffffffd
	.align		4
        /*0018*/ 	.word	0x00000000
	.align		4
        /*001c*/ 	.word	0xfffffffc


//--------------------- .text._Z12sumElements2Pdi --------------------------
	.section	.text._Z12sumElements2Pdi,"ax",@progbits
	.align	128
        .global         _Z12sumElements2Pdi
        .type           _Z12sumElements2Pdi,@function
        .size           _Z12sumElements2Pdi,(.L_x_16 - _Z12sumElements2Pdi)
        .other          _Z12sumElements2Pdi,@"STO_CUDA_ENTRY STV_DEFAULT"
_Z12sumElements2Pdi:
.text._Z12sumElements2Pdi:
[----:B------:R-:W-:Y:S01]  /*0000*/  LDC R1, c[0x0][0x37c] ;  /* 0x0000df00ff017b82 */ /* 0x000fe20000000800 */
[----:B------:R-:W0:Y:S02]  /*0010*/  LDCU UR6, c[0x0][0x388] ;  /* 0x00007100ff0677ac */ /* 0x000e240008000800 */
[----:B0-----:R-:W-:-:S13]  /*0020*/  ISETP.NE.AND P0, PT, RZ, UR6, PT ;  /* 0x00000006ff007c0c */ /* 0x001fda000bf05270 */
[----:B------:R-:W-:Y:S05]  /*0030*/  @!P0 EXIT ;  /* 0x000000000000894d */ /* 0x000fea0003800000 */
[----:B------:R-:W-:Y:S01]  /*0040*/  UISETP.GE.AND UP0, UPT, UR6, 0x1, UPT ;  /* 0x000000010600788c */ /* 0x000fe2000bf06270 */
[----:B------:R-:W-:Y:S01]  /*0050*/  CS2R R18, SRZ ;  /* 0x0000000000127805 */ /* 0x000fe2000001ff00 */
[----:B------:R-:W0:Y:S07]  /*0060*/  LDCU.64 UR10, c[0x0][0x358] ;  /* 0x00006b00ff0a77ac */ /* 0x000e2e0008000a00 */
[----:B------:R-:W-:Y:S05]  /*0070*/  BRA.U !UP0, `(.L_x_0) ;  /* 0x0000000508ac7547 */ /* 0x000fea000b800000 */
[----:B------:R-:W-:Y:S01]  /*0080*/  UISETP.GE.U32.AND UP1, UPT, UR6, 0x10, UPT ;  /* 0x000000100600788c */ /* 0x000fe2000bf26070 */
[----:B------:R-:W-:Y:S01]  /*0090*/  IMAD.MOV.U32 R0, RZ, RZ, RZ ;  /* 0x000000ffff007224 */ /* 0x000fe200078e00ff */
[----:B------:R-:W-:Y:S01]  /*00a0*/  ULOP3.LUT UR7, UR6, 0xf, URZ, 0xc0, !UPT ;  /* 0x0000000f06077892 */ /* 0x000fe2000f8ec0ff */
[----:B------:R-:W-:-:S03]  /*00b0*/  CS2R R18, SRZ ;  /* 0x0000000000127805 */ /* 0x000fc6000001ff00 */
[----:B------:R-:W-:-:S03]  /*00c0*/  UISETP.NE.AND UP0, UPT, UR7, URZ, UPT ;  /* 0x000000ff0700728c */ /* 0x000fc6000bf05270 */
[----:B------:R-:W-:Y:S08]  /*00d0*/  BRA.U !UP1, `(.L_x_1) ;  /* 0x0000000109b87547 */ /* 0x000ff0000b800000 */
[----:B------:R-:W1:Y:S01]  /*00e0*/  LDCU.64 UR4, c[0x0][0x380] ;  /* 0x00007000ff0477ac */ /* 0x000e620008000a00 */
[----:B------:R-:W-:Y:S01]  /*00f0*/  CS2R R18, SRZ ;  /* 0x0000000000127805 */ /* 0x000fe2000001ff00 */
[----:B------:R-:W-:-:S04]  /*0100*/  ULOP3.LUT UR8, UR6, 0x7ffffff0, URZ, 0xc0, !UPT ;  /* 0x7ffffff006087892 */ /* 0x000fc8000f8ec0ff */
[----:B------:R-:W-:Y:S02]  /*0110*/  UIADD3 UR9, UPT, UPT, -UR8, URZ, URZ ;  /* 0x000000ff08097290 */ /* 0x000fe4000fffe1ff */
[----:B------:R-:W-:Y:S01]  /*0120*/  IMAD.U32 R0, RZ, RZ, UR8 ;  /* 0x00000008ff007e24 */ /* 0x000fe2000f8e00ff */
[----:B-1----:R-:W-:-:S04]  /*0130*/  UIADD3 UR4, UP1, UPT, UR4, 0x40, URZ ;  /* 0x0000004004047890 */ /* 0x002fc8000ff3e0ff */
[----:B------:R-:W-:Y:S02]  /*0140*/  UIADD3.X UR5, UPT, UPT, URZ, UR5, URZ, UP1, !UPT ;  /* 0x00000005ff057290 */ /* 0x000fe40008ffe4ff */
[----:B------:R-:W-:-:S04]  /*0150*/  MOV R2, UR4 ;  /* 0x0000000400027c02 */ /* 0x000fc80008000f00 */
[----:B------:R-:W-:-:S07]  /*0160*/  IMAD.U32 R3, RZ, RZ, UR5 ;  /* 0x00000005ff037e24 */ /* 0x000fce000f8e00ff */
.L_x_2:
[----:B0-----:R-:W2:Y:S04]  /*0170*/  LDG.E.64 R24, desc[UR10][R2.64+-0x40] ;  /* 0xffffc00a02187981 */ /* 0x001ea8000c1e1b00 */
[----:B------:R-:W3:Y:S04]  /*0180*/  LDG.E.64 R20, desc[UR10][R2.64+-0x38] ;  /* 0xffffc80a02147981 */ /* 0x000ee8000c1e1b00 */
[----:B------:R-:W4:Y:S04]  /*0190*/  LDG.E.64 R22, desc[UR10][R2.64+-0x30] ;  /* 0xffffd00a02167981 */ /* 0x000f28000c1e1b00 */
[----:B------:R-:W5:Y:S04]  /*01a0*/  LDG.E.64 R4, desc[UR10][R2.64+-0x28] ;  /* 0xffffd80a02047981 */ /* 0x000f68000c1e1b00 */
[----:B------:R-:W5:Y:S04]  /*01b0*/  LDG.E.64 R6, desc[UR10][R2.64+-0x20] ;  /* 0xffffe00a02067981 */ /* 0x000f68000c1e1b00 */
[----:B------:R-:W5:Y:S04]  /*01c0*/  LDG.E.64 R8, desc[UR10][R2.64+-0x18] ;  /* 0xffffe80a02087981 */ /* 0x000f68000c1e1b00 */
[----:B------:R-:W5:Y:S04]  /*01d0*/  LDG.E.64 R10, desc[UR10][R2.64+-0x10] ;  /* 0xfffff00a020a7981 */ /* 0x000f68000c1e1b00 */
[----:B------:R-:W5:Y:S04]  /*01e0*/  LDG.E.64 R12, desc[UR10][R2.64+-0x8] ;  /* 0xfffff80a020c7981 */ /* 0x000f68000c1e1b00 */
[----:B------:R-:W5:Y:S04]  /*01f0*/  LDG.E.64 R14, desc[UR10][R2.64] ;  /* 0x0000000a020e7981 */ /* 0x000f68000c1e1b00 */
[----:B------:R-:W5:Y:S01]  /*0200*/  LDG.E.64 R16, desc[UR10][R2.64+0x8] ;  /* 0x0000080a02107981 */ /* 0x000f62000c1e1b00 */
[----:B--2---:R-:W-:-:S03]  /*0210*/  DADD R24, R24, R18 ;  /* 0x0000000018187229 */ /* 0x004fc60000000012 */
[----:B------:R-:W2:Y:S05]  /*0220*/  LDG.E.64 R18, desc[UR10][R2.64+0x10] ;  /* 0x0000100a02127981 */ /* 0x000eaa000c1e1b00 */
[----:B---3--:R-:W-:Y:S01]  /*0230*/  DADD R24, R24, R20 ;  /* 0x0000000018187229 */ /* 0x008fe20000000014 */
[----:B------:R-:W3:Y:S07]  /*0240*/  LDG.E.64 R20, desc[UR10][R2.64+0x18] ;  /* 0x0000180a02147981 */ /* 0x000eee000c1e1b00 */
[----:B----4-:R-:W-:Y:S01]  /*0250*/  DADD R24, R24, R22 ;  /* 0x0000000018187229 */ /* 0x010fe20000000016 */
[----:B------:R-:W4:Y:S07]  /*0260*/  LDG.E.64 R22, desc[UR10][R2.64+0x20] ;  /* 0x0000200a02167981 */ /* 0x000f2e000c1e1b00 */
[----:B-----5:R-:W-:Y:S01]  /*0270*/  DADD R24, R24, R4 ;  /* 0x0000000018187229 */ /* 0x020fe20000000004 */
[----:B------:R-:W5:Y:S07]  /*0280*/  LDG.E.64 R4, desc[UR10][R2.64+0x28] ;  /* 0x0000280a02047981 */ /* 0x000f6e000c1e1b00 */
[----:B------:R-:W-:Y:S01]  /*0290*/  DADD R24, R24, R6 ;  /* 0x0000000018187229 */ /* 0x000fe20000000006 */
[----:B------:R-:W5:Y:S07]  /*02a0*/  LDG.E.64 R6, desc[UR10][R2.64+0x30] ;  /* 0x0000300a02067981 */ /* 0x000f6e000c1e1b00 */
[----:B------:R-:W-:Y:S01]  /*02b0*/  DADD R24, R24, R8 ;  /* 0x0000000018187229 */ /* 0x000fe20000000008 */
[----:B------:R0:W5:Y:S01]  /*02c0*/  LDG.E.64 R8, desc[UR10][R2.64+0x38] ;  /* 0x0000380a02087981 */ /* 0x000162000c1e1b00 */
[----:B------:R-:W-:-:S04]  /*02d0*/  UIADD3 UR9, UPT, UPT, UR9, 0x10, URZ ;  /* 0x0000001009097890 */ /* 0x000fc8000fffe0ff */
[----:B------:R-:W-:Y:S02]  /*02e0*/  UISETP.NE.AND UP1, UPT, UR9, URZ, UPT ;  /* 0x000000ff0900728c */ /* 0x000fe4000bf25270 */
[----:B------:R-:W-:Y:S01]  /*02f0*/  DADD R10, R24, R10 ;  /* 0x00000000180a7229 */ /* 0x000fe2000000000a */
[----:B0-----:R-:W-:-:S07]  /*0300*/  IADD3 R2, P0, PT, R2, 0x80, RZ ;  /* 0x0000008002027810 */ /* 0x001fce0007f1e0ff */
[----:B------:R-:W-:Y:S01]  /*0310*/  DADD R10, R10, R12 ;  /* 0x000000000a0a7229 */ /* 0x000fe2000000000c */
[----:B------:R-:W-:-:S07]  /*0320*/  IADD3.X R3, PT, PT, RZ, R3, RZ, P0, !PT ;  /* 0x00000003ff037210 */ /* 0x000fce00007fe4ff */
[----:B------:R-:W-:-:S08]  /*0330*/  DADD R10, R10, R14 ;  /* 0x000000000a0a7229 */ /* 0x000fd0000000000e */
[----:B------:R-:W-:-:S08]  /*0340*/  DADD R10, R10, R16 ;  /* 0x000000000a0a7229 */ /* 0x000fd00000000010 */
[----:B--2---:R-:W-:-:S08]  /*0350*/  DADD R10, R10, R18 ;  /* 0x000000000a0a7229 */ /* 0x004fd00000000012 */
[----:B---3--:R-:W-:-:S08]  /*0360*/  DADD R10, R10, R20 ;  /* 0x000000000a0a7229 */ /* 0x008fd00000000014 */
[----:B----4-:R-:W-:-:S08]  /*0370*/  DADD R10, R10, R22 ;  /* 0x000000000a0a7229 */ /* 0x010fd00000000016 */
[----:B-----5:R-:W-:-:S08]  /*0380*/  DADD R4, R10, R4 ;  /* 0x000000000a047229 */ /* 0x020fd00000000004 */
[----:B------:R-:W-:-:S08]  /*0390*/  DADD R4, R4, R6 ;  /* 0x0000000004047229 */ /* 0x000fd00000000006 */
[----:B------:R-:W-:Y:S01]  /*03a0*/  DADD R18, R4, R8 ;  /* 0x0000000004127229 */ /* 0x000fe20000000008 */
[----:B------:R-:W-:Y:S10]  /*03b0*/  BRA.U UP1, `(.L_x_2) ;  /* 0xfffffffd016c7547 */ /* 0x000ff4000b83ffff */
.L_x_1:
[----:B------:R-:W-:Y:S05]  /*03c0*/  BRA.U !UP0, `(.L_x_0) ;  /* 0x0000000108d87547 */ /* 0x000fea000b800000 */
[----:B------:R-:W-:Y:S02]  /*03d0*/  UISETP.GE.U32.AND UP0, UPT, UR7, 0x8, UPT ;  /* 0x000000080700788c */ /* 0x000fe4000bf06070 */
[----:B------:R-:W-:-:S04]  /*03e0*/  ULOP3.LUT UR5, UR6, 0x7, URZ, 0xc0, !UPT ;  /* 0x0000000706057892 */ /* 0x000fc8000f8ec0ff */
[----:B------:R-:W-:-:S03]  /*03f0*/  UISETP.NE.AND UP1, UPT, UR5, URZ, UPT ;  /* 0x000000ff0500728c */ /* 0x000fc6000bf25270 */
[----:B------:R-:W-:Y:S08]  /*0400*/  BRA.U !UP0, `(.L_x_3) ;  /* 0x00000001084c7547 */ /* 0x000ff0000b800000 */
[----:B------:R-:W1:Y:S02]  /*0410*/  LDC.64 R10, c[0x0][0x380] ;  /* 0x0000e000ff0a7b82 */ /* 0x000e640000000a00 */
[----:B-1----:R-:W-:-:S05]  /*0420*/  IMAD.WIDE.U32 R10, R0, 0x8, R10 ;  /* 0x00000008000a7825 */ /* 0x002fca00078e000a */
[----:B0-----:R-:W2:Y:S04]  /*0430*/  LDG.E.64 R12, desc[UR10][R10.64] ;  /* 0x0000000a0a0c7981 */ /* 0x001ea8000c1e1b00 */
[----:B------:R-:W3:Y:S04]  /*0440*/  LDG.E.64 R14, desc[UR10][R10.64+0x8] ;  /* 0x0000080a0a0e7981 */ /* 0x000ee8000c1e1b00 */
[----:B------:R-:W4:Y:S04]  /*0450*/  LDG.E.64 R16, desc[UR10][R10.64+0x10] ;  /* 0x0000100a0a107981 */ /* 0x000f28000c1e1b00 */
[----:B------:R-:W5:Y:S04]  /*0460*/  LDG.E.64 R20, desc[UR10][R10.64+0x18] ;  /* 0x0000180a0a147981 */ /* 0x000f68000c1e1b00 */
[----:B------:R-:W5:Y:S04]  /*0470*/  LDG.E.64 R6, desc[UR10][R10.64+0x20] ;  /* 0x0000200a0a067981 */ /* 0x000f68000c1e1b00 */
[----:B------:R-:W5:Y:S04]  /*0480*/  LDG.E.64 R4, desc[UR10][R10.64+0x28] ;  /* 0x0000280a0a047981 */ /* 0x000f68000c1e1b00 */
[----:B------:R-:W5:Y:S04]  /*0490*/  LDG.E.64 R2, desc[UR10][R10.64+0x30] ;  /* 0x0000300a0a027981 */ /* 0x000f68000c1e1b00 */
[----:B------:R-:W5:Y:S01]  /*04a0*/  LDG.E.64 R8, desc[UR10][R10.64+0x38] ;  /* 0x0000380a0a087981 */ /* 0x000f62000c1e1b00 */
[----:B------:R-:W-:Y:S01]  /*04b0*/  VIADD R0, R0, 0x8 ;  /* 0x0000000800007836 */ /* 0x000fe20000000000 */
[----:B--2---:R-:W-:-:S08]  /*04c0*/  DADD R12, R18, R12 ;  /* 0x00000000120c7229 */ /* 0x004fd0000000000c */
[----:B---3--:R-:W-:-:S08]  /*04d0*/  DADD R12, R12, R14 ;  /* 0x000000000c0c7229 */ /* 0x008fd0000000000e */
[----:B----4-:R-:W-:-:S08]  /*04e0*/  DADD R12, R12, R16 ;  /* 0x000000000c0c7229 */ /* 0x010fd00000000010 */
[----:B-----5:R-:W-:-:S08]  /*04f0*/  DADD R12, R12, R20 ;  /* 0x000000000c0c7229 */ /* 0x020fd00000000014 */
[----:B------:R-:W-:-:S08]  /*0500*/  DADD R6, R12, R6 ;  /* 0x000000000c067229 */ /* 0x000fd00000000006 */
[----:B------:R-:W-:-:S08]  /*0510*/  DADD R4, R6, R4 ;  /* 0x0000000006047229 */ /* 0x000fd00000000004 */
[----:B------:R-:W-:-:S08]  /*0520*/  DADD R2, R4, R2 ;  /* 0x0000000004027229 */ /* 0x000fd00000000002 */
[----:B------:R-:W-:-:S11]  /*0530*/  DADD R18, R2, R8 ;  /* 0x0000000002127229 */ /* 0x000fd60000000008 */
.L_x_3:
        /* <DEDUP_REMOVED lines=10> */
[----:B------:R-:W5:Y:S01]  /*05e0*/  LDG.E.64 R10, desc[UR10][R2.64+0x18] ;  /* 0x0000180a020a7981 */ /* 0x000f62000c1e1b00 */
[----:B------:R-:W-:Y:S01]  /*05f0*/  IADD3 R0, PT, PT, R0, 0x4, RZ ;  /* 0x0000000400007810 */ /* 0x000fe20007ffe0ff */
[----:B--2---:R-:W-:-:S08]  /*0600*/  DADD R4, R18, R4 ;  /* 0x0000000012047229 */ /* 0x004fd00000000004 */
[----:B---3--:R-:W-:-:S08]  /*0610*/  DADD R4, R4, R6 ;  /* 0x0000000004047229 */ /* 0x008fd00000000006 */
[----:B----4-:R-:W-:-:S08]  /*0620*/  DADD R4, R4, R8 ;  /* 0x0000000004047229 */ /* 0x010fd00000000008 */
[----:B-----5:R-:W-:-:S11]  /*0630*/  DADD R18, R4, R10 ;  /* 0x0000000004127229 */ /* 0x020fd6000000000a */
.L_x_4:
[----:B------:R-:W-:Y:S05]  /*0640*/  BRA.U !UP1, `(.L_x_0) ;  /* 0x0000000109387547 */ /* 0x000fea000b800000 */
[----:B------:R-:W1:Y:S01]  /*0650*/  LDC.64 R2, c[0x0][0x380] ;  /* 0x0000e000ff027b82 */ /* 0x000e620000000a00 */
[----:B------:R-:W-:Y:S01]  /*0660*/  UIADD3 UR4, UPT, UPT, -UR4, URZ, URZ ;  /* 0x000000ff04047290 */ /* 0x000fe2000fffe1ff */
[----:B-1----:R-:W-:-:S04]  /*0670*/  IMAD.WIDE.U32 R2, R0, 0x8, R2 ;  /* 0x0000000800027825 */ /* 0x002fc800078e0002 */
[----:B------:R-:W-:Y:S01]  /*0680*/  IMAD.MOV.U32 R0, RZ, RZ, R2 ;  /* 0x000000ffff007224 */ /* 0x000fe200078e0002 */
[----:B------:R-:W-:-:S07]  /*0690*/  MOV R5, R3 ;  /* 0x0000000300057202 */ /* 0x000fce0000000f00 */
.L_x_5:
[----:B------:R-:W-:Y:S01]  /*06a0*/  IMAD.MOV.U32 R2, RZ, RZ, R0 ;  /* 0x000000ffff027224 */ /* 0x000fe200078e0000 */
[----:B------:R-:W-:-:S06]  /*06b0*/  MOV R3, R5 ;  /* 0x0000000500037202 */ /* 0x000fcc0000000f00 */
[----:B0-----:R-:W2:Y:S01]  /*06c0*/  LDG.E.64 R2, desc[UR10][R2.64] ;  /* 0x0000000a02027981 */ /* 0x001ea2000c1e1b00 */
[----:B------:R-:W-:Y:S01]  /*06d0*/  UIADD3 UR4, UPT, UPT, UR4, 0x1, URZ ;  /* 0x0000000104047890 */ /* 0x000fe2000fffe0ff */
[----:B------:R-:W-:-:S03]  /*06e0*/  IADD3 R0, P0, PT, R0, 0x8, RZ ;  /* 0x0000000800007810 */ /* 0x000fc60007f1e0ff */
[----:B------:R-:W-:Y:S02]  /*06f0*/  UISETP.NE.AND UP0, UPT, UR4, URZ, UPT ;  /* 0x000000ff0400728c */ /* 0x000fe4000bf05270 */
[----:B------:R-:W-:Y:S01]  /*0700*/  IMAD.X R5, RZ, RZ, R5, P0 ;  /* 0x000000ffff057224 */ /* 0x000fe200000e0605 */
[----:B--2---:R-:W-:-:S06]  /*0710*/  DADD R18, R2, R18 ;  /* 0x0000000002127229 */ /* 0x004fcc0000000012 */
[----:B------:R-:W-:Y:S05]  /*0720*/  BRA.U UP0, `(.L_x_5) ;  /* 0xfffffffd00dc7547 */ /* 0x000fea000b83ffff */
.L_x_0:
[----:B------:R-:W0:Y:S02]  /*0730*/  LDC.64 R2, c[0x0][0x380] ;  /* 0x0000e000ff027b82 */ /* 0x000e240000000a00 */
[----:B0-----:R-:W-:Y:S01]  /*0740*/  STG.E.64 desc[UR10][R2.64], R18 ;  /* 0x0000001202007986 */ /* 0x001fe2000c101b0a */
[----:B------:R-:W-:Y:S05]  /*0750*/  EXIT ;  /* 0x000000000000794d */ /* 0x000fea0003800000 */
.L_x_6:
[----:B------:R-:W-:-:S00]  /*0760*/  BRA `(.L_x_6) ;  /* 0xfffffffc00fc7947 */ /* 0x000fc0000383ffff */
[----:B------:R-:W-:-:S00]  /*0770*/  NOP ;  /* 0x0000000000007918 */ /* 0x000fc00000000000 */
        /* <DEDUP_REMOVED lines=8> */
.L_x_16:


//--------------------- .text._Z12sumElements1Pdi --------------------------
	.section	.text._Z12sumElements1Pdi,"ax",@progbits
	.align	128
        .global         _Z12sumElements1Pdi
        .type           _Z12sumElements1Pdi,@function
        .size           _Z12sumElements1Pdi,(.L_x_17 - _Z12sumElements1Pdi)
        .other          _Z12sumElements1Pdi,@"STO_CUDA_ENTRY STV_DEFAULT"
_Z12sumElements1Pdi:
.text._Z12sumElements1Pdi:
[----:B------:R-:W-:Y:S01]  /*0000*/  LDC R1, c[0x0][0x37c] ;  /* 0x0000df00ff017b82 */ /* 0x000fe20000000800 */
[----:B------:R-:W0:Y:S01]  /*0010*/  S2R R5, SR_TID.X ;  /* 0x0000000000057919 */ /* 0x000e220000002100 */
[----:B------:R-:W0:Y:S02]  /*0020*/  LDCU UR6, c[0x0][0x388] ;  /* 0x00007100ff0677ac */ /* 0x000e240008000800 */
[----:B0-----:R-:W-:-:S13]  /*0030*/  ISETP.GE.AND P0, PT, R5, UR6, PT ;  /* 0x0000000605007c0c */ /* 0x001fda000bf06270 */
[----:B------:R-:W-:Y:S05]  /*0040*/  @P0 EXIT ;  /* 0x000000000000094d */ /* 0x000fea0003800000 */
[----:B------:R-:W0:Y:S01]  /*0050*/  LDC R0, c[0x0][0x360] ;  /* 0x0000d800ff007b82 */ /* 0x000e220000000800 */
[----:B------:R-:W1:Y:S01]  /*0060*/  LDCU.64 UR4, c[0x0][0x358] ;  /* 0x00006b00ff0477ac */ /* 0x000e620008000a00 */
[----:B------:R-:W-:Y:S01]  /*0070*/  BSSY.RECONVERGENT B0, `(.L_x_7) ;  /* 0x000002f000007945 */ /* 0x000fe20003800200 */
[----:B------:R-:W-:Y:S01]  /*0080*/  IMAD.MOV.U32 R17, RZ, RZ, R5 ;  /* 0x000000ffff117224 */ /* 0x000fe200078e0005 */
[----:B0-----:R-:W0:Y:S01]  /*0090*/  I2F.U32.RP R8, R0 ;  /* 0x0000000000087306 */ /* 0x001e220000209000 */
[----:B------:R-:W-:Y:S02]  /*00a0*/  IADD3 R4, PT, PT, R5, R0, RZ ;  /* 0x0000000005047210 */ /* 0x000fe40007ffe0ff */
[----:B------:R-:W-:Y:S02]  /*00b0*/  ISETP.NE.U32.AND P2, PT, R0, RZ, PT ;  /* 0x000000ff0000720c */ /* 0x000fe40003f45070 */
[C---:B------:R-:W-:Y:S02]  /*00c0*/  ISETP.GE.U32.AND P0, PT, R4.reuse, UR6, PT ;  /* 0x0000000604007c0c */ /* 0x040fe4000bf06070 */
[----:B------:R-:W-:-:S02]  /*00d0*/  VIMNMX.U32 R7, PT, PT, R4, UR6, !PT ;  /* 0x0000000604077c48 */ /* 0x000fc4000ffe0000 */
[----:B------:R-:W-:-:S04]  /*00e0*/  SEL R6, RZ, 0x1, P0 ;  /* 0x00000001ff067807 */ /* 0x000fc80000000000 */
[----:B------:R-:W-:Y:S01]  /*00f0*/  IADD3 R7, PT, PT, R7, -R4, -R6 ;  /* 0x8000000407077210 */ /* 0x000fe20007ffe806 */
[----:B0-----:R-:W0:Y:S02]  /*0100*/  MUFU.RCP R8, R8 ;  /* 0x0000000800087308 */ /* 0x001e240000001000 */
[----:B0-----:R-:W-:-:S06]  /*0110*/  VIADD R2, R8, 0xffffffe ;  /* 0x0ffffffe08027836 */ /* 0x001fcc0000000000 */
[----:B------:R0:W2:Y:S02]  /*0120*/  F2I.FTZ.U32.TRUNC.NTZ R3, R2 ;  /* 0x0000000200037305 */ /* 0x0000a4000021f000 */
[----:B0-----:R-:W-:Y:S02]  /*0130*/  IMAD.MOV.U32 R2, RZ, RZ, RZ ;  /* 0x000000ffff027224 */ /* 0x001fe400078e00ff */
[----:B--2---:R-:W-:-:S04]  /*0140*/  IMAD.MOV R9, RZ, RZ, -R3 ;  /* 0x000000ffff097224 */ /* 0x004fc800078e0a03 */
[----:B------:R-:W-:-:S04]  /*0150*/  IMAD R9, R9, R0, RZ ;  /* 0x0000000009097224 */ /* 0x000fc800078e02ff */
[----:B------:R-:W-:-:S06]  /*0160*/  IMAD.HI.U32 R8, R3, R9, R2 ;  /* 0x0000000903087227 */ /* 0x000fcc00078e0002 */
[----:B------:R-:W-:-:S04]  /*0170*/  IMAD.HI.U32 R9, R8, R7, RZ ;  /* 0x0000000708097227 */ /* 0x000fc800078e00ff */
[----:B------:R-:W-:-:S04]  /*0180*/  IMAD.MOV R2, RZ, RZ, -R9 ;  /* 0x000000ffff027224 */ /* 0x000fc800078e0a09 */
[----:B------:R-:W-:Y:S02]  /*0190*/  IMAD R7, R0, R2, R7 ;  /* 0x0000000200077224 */ /* 0x000fe400078e0207 */
[----:B------:R-:W0:Y:S03]  /*01a0*/  LDC.64 R2, c[0x0][0x380] ;  /* 0x0000e000ff027b82 */ /* 0x000e260000000a00 */
[----:B------:R-:W-:-:S13]  /*01b0*/  ISETP.GE.U32.AND P0, PT, R7, R0, PT ;  /* 0x000000000700720c */ /* 0x000fda0003f06070 */
[----:B------:R-:W-:Y:S01]  /*01c0*/  @P0 IADD3 R7, PT, PT, R7, -R0, RZ ;  /* 0x8000000007070210 */ /* 0x000fe20007ffe0ff */
[----:B------:R-:W-:-:S03]  /*01d0*/  @P0 VIADD R9, R9, 0x1 ;  /* 0x0000000109090836 */ /* 0x000fc60000000000 */
[----:B------:R-:W-:Y:S01]  /*01e0*/  ISETP.GE.U32.AND P1, PT, R7, R0, PT ;  /* 0x000000000700720c */ /* 0x000fe20003f26070 */
[----:B0-----:R-:W-:-:S12]  /*01f0*/  IMAD.WIDE.U32 R2, R5, 0x8, R2 ;  /* 0x0000000805027825 */ /* 0x001fd800078e0002 */
[----:B------:R-:W-:Y:S01]  /*0200*/  @P1 VIADD R9, R9, 0x1 ;  /* 0x0000000109091836 */ /* 0x000fe20000000000 */
[----:B------:R-:W-:-:S04]  /*0210*/  @!P2 LOP3.LUT R9, RZ, R0, RZ, 0x33, !PT ;  /* 0x00000000ff09a212 */ /* 0x000fc800078e33ff */
[----:B------:R-:W-:Y:S02]  /*0220*/  IADD3 R9, PT, PT, R6, R9, RZ ;  /* 0x0000000906097210 */ /* 0x000fe40007ffe0ff */
[----:B------:R-:W-:Y:S02]  /*0230*/  CS2R R6, SRZ ;  /* 0x0000000000067805 */ /* 0x000fe4000001ff00 */
[C---:B------:R-:W-:Y:S02]  /*0240*/  LOP3.LUT R4, R9.reuse, 0x3, RZ, 0xc0, !PT ;  /* 0x0000000309047812 */ /* 0x040fe400078ec0ff */
[----:B------:R-:W-:Y:S02]  /*0250*/  ISETP.GE.U32.AND P1, PT, R9, 0x3, PT ;  /* 0x000000030900780c */ /* 0x000fe40003f26070 */
[----:B------:R-:W-:-:S13]  /*0260*/  ISETP.NE.AND P0, PT, R4, 0x3, PT ;  /* 0x000000030400780c */ /* 0x000fda0003f05270 */
[----:B-1----:R-:W-:Y:S05]  /*0270*/  @!P0 BRA `(.L_x_8) ;  /* 0x0000000000388947 */ /* 0x002fea0003800000 */
[----:B------:R-:W0:Y:S01]  /*0280*/  LDC.64 R6, c[0x0][0x380] ;  /* 0x0000e000ff067b82 */ /* 0x000e220000000a00 */
[----:B------:R-:W-:Y:S01]  /*0290*/  IADD3 R9, PT, PT, R9, 0x1, RZ ;  /* 0x0000000109097810 */ /* 0x000fe20007ffe0ff */
[----:B------:R-:W-:-:S03]  /*02a0*/  IMAD.MOV.U32 R17, RZ, RZ, R5 ;  /* 0x000000ffff117224 */ /* 0x000fc600078e0005 */
[----:B------:R-:W-:-:S04]  /*02b0*/  LOP3.LUT R9, R9, 0x3, RZ, 0xc0, !PT ;  /* 0x0000000309097812 */ /* 0x000fc800078ec0ff */
[----:B------:R-:W-:Y:S01]  /*02c0*/  IADD3 R10, PT, PT, -R9, RZ, RZ ;  /* 0x000000ff090a7210 */ /* 0x000fe20007ffe1ff */
[----:B0-----:R-:W-:Y:S01]  /*02d0*/  IMAD.WIDE.U32 R4, R5, 0x8, R6 ;  /* 0x0000000805047825 */ /* 0x001fe200078e0006 */
[----:B------:R-:W-:-:S07]  /*02e0*/  CS2R R6, SRZ ;  /* 0x0000000000067805 */ /* 0x000fce000001ff00 */
.L_x_9:
[----:B------:R0:W2:Y:S01]  /*02f0*/  LDG.E.64 R8, desc[UR4][R4.64] ;  /* 0x0000000404087981 */ /* 0x0000a2000c1e1b00 */
[----:B------:R-:W-:Y:S01]  /*0300*/  VIADD R10, R10, 0x1 ;  /* 0x000000010a0a7836 */ /* 0x000fe20000000000 */
[----:B------:R-:W-:-:S04]  /*0310*/  IADD3 R17, PT, PT, R0, R17, RZ ;  /* 0x0000001100117210 */ /* 0x000fc80007ffe0ff */
[----:B------:R-:W-:Y:S01]  /*0320*/  ISETP.NE.AND P0, PT, R10, RZ, PT ;  /* 0x000000ff0a00720c */ /* 0x000fe20003f05270 */
[----:B0-----:R-:W-:Y:S01]  /*0330*/  IMAD.WIDE.U32 R4, R0, 0x8, R4 ;  /* 0x0000000800047825 */ /* 0x001fe200078e0004 */
[----:B--2---:R-:W-:-:S11]  /*0340*/  DADD R6, R8, R6 ;  /* 0x0000000008067229 */ /* 0x004fd60000000006 */
[----:B------:R-:W-:Y:S05]  /*0350*/  @P0 BRA `(.L_x_9) ;  /* 0xfffffffc00e40947 */ /* 0x000fea000383ffff */
.L_x_8:
[----:B------:R-:W-:Y:S05]  /*0360*/  BSYNC.RECONVERGENT B0 ;  /* 0x0000000000007941 */ /* 0x000fea0003800200 */
.L_x_7:
[----:B------:R-:W0:Y:S01]  /*0370*/  LDC.64 R4, c[0x0][0x380] ;  /* 0x0000e000ff047b82 */ /* 0x000e220000000a00 */
[----:B------:R-:W-:Y:S04]  /*0380*/  BSSY.RECONVERGENT B0, `(.L_x_10) ;  /* 0x0000014000007945 */ /* 0x000fe80003800200 */
[----:B------:R-:W-:Y:S05]  /*0390*/  @!P1 BRA `(.L_x_11) ;  /* 0x0000000000489947 */ /* 0x000fea0003800000 */
.L_x_12:
[----:B0-----:R-:W-:-:S04]  /*03a0*/  IMAD.WIDE.U32 R8, R17, 0x8, R4 ;  /* 0x0000000811087825 */ /* 0x001fc800078e0004 */
[----:B------:R-:W-:Y:S02]  /*03b0*/  IMAD.IADD R15, R0, 0x1, R17 ;  /* 0x00000001000f7824 */ /* 0x000fe400078e0211 */
[----:B------:R-:W2:Y:S02]  /*03c0*/  LDG.E.64 R8, desc[UR4][R8.64] ;  /* 0x0000000408087981 */ /* 0x000ea4000c1e1b00 */
[C---:B------:R-:W-:Y:S01]  /*03d0*/  IMAD.WIDE.U32 R10, R15.reuse, 0x8, R4 ;  /* 0x000000080f0a7825 */ /* 0x040fe200078e0004 */
[----:B------:R-:W-:-:S05]  /*03e0*/  IADD3 R15, PT, PT, R15, R0, RZ ;  /* 0x000000000f0f7210 */ /* 0x000fca0007ffe0ff */
[----:B------:R-:W3:Y:S01]  /*03f0*/  LDG.E.64 R10, desc[UR4][R10.64] ;  /* 0x000000040a0a7981 */ /* 0x000ee2000c1e1b00 */
[----:B------:R-:W-:-:S04]  /*0400*/  IMAD.WIDE.U32 R12, R15, 0x8, R4 ;  /* 0x000000080f0c7825 */ /* 0x000fc800078e0004 */
[----:B------:R-:W-:Y:S02]  /*0410*/  IMAD.IADD R17, R15, 0x1, R0 ;  /* 0x000000010f117824 */ /* 0x000fe400078e0200 */
[----:B------:R-:W4:Y:S02]  /*0420*/  LDG.E.64 R12, desc[UR4][R12.64] ;  /* 0x000000040c0c7981 */ /* 0x000f24000c1e1b00 */
[----:B------:R-:W-:-:S06]  /*0430*/  IMAD.WIDE.U32 R14, R17, 0x8, R4 ;  /* 0x00000008110e7825 */ /* 0x000fcc00078e0004 */
[----:B------:R-:W5:Y:S01]  /*0440*/  LDG.E.64 R14, desc[UR4][R14.64] ;  /* 0x000000040e0e7981 */ /* 0x000f62000c1e1b00 */
[----:B------:R-:W-:-:S04]  /*0450*/  IADD3 R17, PT, PT, R17, R0, RZ ;  /* 0x0000000011117210 */ /* 0x000fc80007ffe0ff */
[----:B------:R-:W-:Y:S01]  /*0460*/  ISETP.GE.AND P0, PT, R17, UR6, PT ;  /* 0x0000000611007c0c */ /* 0x000fe2000bf06270 */
[----:B--2---:R-:W-:-:S08]  /*0470*/  DADD R6, R8, R6 ;  /* 0x0000000008067229 */ /* 0x004fd00000000006 */
[----:B---3--:R-:W-:-:S08]  /*0480*/  DADD R6, R6, R10 ;  /* 0x0000000006067229 */ /* 0x008fd0000000000a */
[----:B----4-:R-:W-:-:S08]  /*0490*/  DADD R6, R6, R12 ;  /* 0x0000000006067229 */ /* 0x010fd0000000000c */
[----:B-----5:R-:W-:Y:S01]  /*04a0*/  DADD R6, R6, R14 ;  /* 0x0000000006067229 */ /* 0x020fe2000000000e */
[----:B------:R-:W-:Y:S10]  /*04b0*/  @!P0 BRA `(.L_x_12) ;  /* 0xfffffffc00b88947 */ /* 0x000ff4000383ffff */
.L_x_11:
[----:B------:R-:W-:Y:S05]  /*04c0*/  BSYNC.RECONVERGENT B0 ;  /* 0x0000000000007941 */ /* 0x000fea0003800200 */
.L_x_10:
[----:B------:R-:W-:Y:S01]  /*04d0*/  STG.E.64 desc[UR4][R2.64], R6 ;  /* 0x0000000602007986 */ /* 0x000fe2000c101b04 */
[----:B------:R-:W-:Y:S05]  /*04e0*/  EXIT ;  /* 0x000000000000794d */ /* 0x000fea0003800000 */
.L_x_13:
        /* <DEDUP_REMOVED lines=9> */
.L_x_17:


//--------------------- .text._Z7StencilPdS_i     --------------------------
	.section	.text._Z7StencilPdS_i,"ax",@progbits
	.align	128
        .global         _Z7StencilPdS_i
        .type           _Z7StencilPdS_i,@function
        .size           _Z7StencilPdS_i,(.L_x_18 - _Z7StencilPdS_i)
        .other          _Z7StencilPdS_i,@"STO_CUDA_ENTRY STV_DEFAULT"
_Z7StencilPdS_i:
.text._Z7StencilPdS_i:
[----:B------:R-:W-:Y:S08]  /*0000*/  LDC R1, c[0x0][0x37c] ;  /* 0x0000df00ff017b82 */ /* 0x000ff00000000800 */
[----:B------:R-:W0:Y:S01]  /*0010*/  LDC R4, c[0x0][0x360] ;  /* 0x0000d800ff047b82 */ /* 0x000e220000000800 */
[----:B------:R-:W1:Y:S01]  /*0020*/  S2R R7, SR_TID.X ;  /* 0x0000000000077919 */ /* 0x000e620000002100 */
[----:B------:R-:W2:Y:S06]  /*0030*/  S2R R13, SR_TID.Y ;  /* 0x00000000000d7919 */ /* 0x000eac0000002200 */
[----:B------:R-:W3:Y:S01]  /*0040*/  LDC R0, c[0x0][0x364] ;  /* 0x0000d900ff007b82 */ /* 0x000ee20000000800 */
[----:B------:R-:W4:Y:S07]  /*0050*/  LDCU UR6, c[0x0][0x374] ;  /* 0x00006e80ff0677ac */ /* 0x000f2e0008000800 */
[----:B------:R-:W1:Y:S01]  /*0060*/  S2UR UR4, SR_CTAID.X ;  /* 0x00000000000479c3 */ /* 0x000e620000002500 */
[----:B0-----:R-:W0:Y:S07]  /*0070*/  I2F.U32.RP R5, R4 ;  /* 0x0000000400057306 */ /* 0x001e2e0000209000 */
[----:B------:R-:W2:Y:S01]  /*0080*/  S2UR UR5, SR_CTAID.Y ;  /* 0x00000000000579c3 */ /* 0x000ea20000002600 */
[----:B------:R-:W-:Y:S01]  /*0090*/  ISETP.NE.U32.AND P2, PT, R4, RZ, PT ;  /* 0x000000ff0400720c */ /* 0x000fe20003f45070 */
[----:B---3--:R-:W3:Y:S01]  /*00a0*/  I2F.U32.RP R6, R0 ;  /* 0x0000000000067306 */ /* 0x008ee20000209000 */
[----:B------:R-:W-:-:S07]  /*00b0*/  ISETP.NE.U32.AND P1, PT, R0, RZ, PT ;  /* 0x000000ff0000720c */ /* 0x000fce0003f25070 */
[----:B0-----:R-:W0:Y:S01]  /*00c0*/  MUFU.RCP R5, R5 ;  /* 0x0000000500057308 */ /* 0x001e220000001000 */
[----:B-1----:R-:W-:Y:S01]  /*00d0*/  IMAD R7, R4, UR4, R7 ;  /* 0x0000000404077c24 */ /* 0x002fe2000f8e0207 */
[----:B------:R-:W1:Y:S06]  /*00e0*/  LDCU UR4, c[0x0][0x390] ;  /* 0x00007200ff0477ac */ /* 0x000e6c0008000800 */
[----:B---3--:R-:W3:Y:S01]  /*00f0*/  MUFU.RCP R6, R6 ;  /* 0x0000000600067308 */ /* 0x008ee20000001000 */
[----:B--2---:R-:W-:Y:S01]  /*0100*/  IMAD R13, R0, UR5, R13 ;  /* 0x00000005000d7c24 */ /* 0x004fe2000f8e020d */
[----:B0-----:R-:W-:Y:S01]  /*0110*/  IADD3 R8, PT, PT, R5, 0xffffffe, RZ ;  /* 0x0ffffffe05087810 */ /* 0x001fe20007ffe0ff */
[----:B-1----:R-:W-:-:S05]  /*0120*/  UIADD3 UR4, UPT, UPT, UR4, -0x1, URZ ;  /* 0xffffffff04047890 */ /* 0x002fca000fffe0ff */
[----:B------:R0:W1:Y:S01]  /*0130*/  F2I.FTZ.U32.TRUNC.NTZ R9, R8 ;  /* 0x0000000800097305 */ /* 0x000062000021f000 */
[----:B---3--:R-:W-:-:S07]  /*0140*/  IADD3 R2, PT, PT, R6, 0xffffffe, RZ ;  /* 0x0ffffffe06027810 */ /* 0x008fce0007ffe0ff */
[----:B------:R2:W3:Y:S01]  /*0150*/  F2I.FTZ.U32.TRUNC.NTZ R3, R2 ;  /* 0x0000000200037305 */ /* 0x0004e2000021f000 */
[----:B0-----:R-:W-:Y:S02]  /*0160*/  IMAD.MOV.U32 R8, RZ, RZ, RZ ;  /* 0x000000ffff087224 */ /* 0x001fe400078e00ff */
[----:B-1----:R-:W-:Y:S02]  /*0170*/  IMAD.MOV R5, RZ, RZ, -R9 ;  /* 0x000000ffff057224 */ /* 0x002fe400078e0a09 */
[----:B--2---:R-:W-:Y:S02]  /*0180*/  HFMA2 R2, -RZ, RZ, 0, 0 ;  /* 0x00000000ff027431 */ /* 0x004fe400000001ff */
[----:B------:R-:W-:Y:S01]  /*0190*/  IMAD R5, R5, R4, RZ ;  /* 0x0000000405057224 */ /* 0x000fe200078e02ff */
[----:B---3--:R-:W-:-:S03]  /*01a0*/  IADD3 R11, PT, PT, RZ, -R3, RZ ;  /* 0x80000003ff0b7210 */ /* 0x008fc60007ffe0ff */
[----:B------:R-:W-:-:S04]  /*01b0*/  IMAD.HI.U32 R8, R9, R5, R8 ;  /* 0x0000000509087227 */ /* 0x000fc800078e0008 */
[----:B------:R-:W-:Y:S02]  /*01c0*/  IMAD R11, R11, R0, RZ ;  /* 0x000000000b0b7224 */ /* 0x000fe400078e02ff */
[----:B------:R-:W-:-:S04]  /*01d0*/  IMAD.HI.U32 R5, R8, R7, RZ ;  /* 0x0000000708057227 */ /* 0x000fc800078e00ff */
[----:B------:R-:W-:-:S04]  /*01e0*/  IMAD.HI.U32 R6, R3, R11, R2 ;  /* 0x0000000b03067227 */ /* 0x000fc800078e0002 */
[----:B------:R-:W-:Y:S02]  /*01f0*/  IMAD.MOV R9, RZ, RZ, -R5 ;  /* 0x000000ffff097224 */ /* 0x000fe400078e0a05 */
[----:B------:R-:W-:Y:S01]  /*0200*/  IMAD.HI.U32 R10, R6, R13, RZ ;  /* 0x0000000d060a7227 */ /* 0x000fe200078e00ff */
[----:B------:R-:W-:-:S03]  /*0210*/  LOP3.LUT R6, RZ, R4, RZ, 0x33, !PT ;  /* 0x00000004ff067212 */ /* 0x000fc600078e33ff */
[----:B------:R-:W-:Y:S01]  /*0220*/  IMAD R9, R4, R9, R7 ;  /* 0x0000000904097224 */ /* 0x000fe200078e0207 */
[----:B------:R-:W-:-:S04]  /*0230*/  IADD3 R15, PT, PT, -R10, RZ, RZ ;  /* 0x000000ff0a0f7210 */ /* 0x000fc80007ffe1ff */
[----:B------:R-:W-:Y:S01]  /*0240*/  ISETP.GE.U32.AND P0, PT, R9, R4, PT ;  /* 0x000000040900720c */ /* 0x000fe20003f06070 */
[----:B------:R-:W-:-:S05]  /*0250*/  IMAD R15, R0, R15, R13 ;  /* 0x0000000f000f7224 */ /* 0x000fca00078e020d */
[----:B------:R-:W-:-:S07]  /*0260*/  ISETP.GE.U32.AND P4, PT, R15, R0, PT ;  /* 0x000000000f00720c */ /* 0x000fce0003f86070 */
[----:B------:R-:W-:Y:S02]  /*0270*/  @P0 IMAD.IADD R9, R9, 0x1, -R4 ;  /* 0x0000000109090824 */ /* 0x000fe400078e0a04 */
[----:B------:R-:W-:Y:S01]  /*0280*/  @P0 VIADD R5, R5, 0x1 ;  /* 0x0000000105050836 */ /* 0x000fe20000000000 */
[----:B------:R-:W-:Y:S02]  /*0290*/  ISETP.NE.AND P0, PT, R13, RZ, PT ;  /* 0x000000ff0d00720c */ /* 0x000fe40003f05270 */
[----:B------:R-:W-:Y:S02]  /*02a0*/  ISETP.GE.U32.AND P3, PT, R9, R4, PT ;  /* 0x000000040900720c */ /* 0x000fe40003f66070 */
[-C--:B------:R-:W-:Y:S02]  /*02b0*/  @P4 IADD3 R15, PT, PT, R15, -R0.reuse, RZ ;  /* 0x800000000f0f4210 */ /* 0x080fe40007ffe0ff */
[----:B------:R-:W-:Y:S02]  /*02c0*/  @P4 IADD3 R10, PT, PT, R10, 0x1, RZ ;  /* 0x000000010a0a4810 */ /* 0x000fe40007ffe0ff */
[----:B------:R-:W-:-:S02]  /*02d0*/  ISETP.GE.U32.AND P5, PT, R15, R0, PT ;  /* 0x000000000f00720c */ /* 0x000fc40003fa6070 */
[----:B------:R-:W-:-:S04]  /*02e0*/  ISETP.NE.AND P0, PT, R7, RZ, P0 ;  /* 0x000000ff0700720c */ /* 0x000fc80000705270 */
[----:B------:R-:W-:Y:S01]  /*02f0*/  ISETP.LT.AND P0, PT, R7, UR4, P0 ;  /* 0x0000000407007c0c */ /* 0x000fe20008701270 */
[----:B------:R-:W-:Y:S01]  /*0300*/  @P3 VIADD R5, R5, 0x1 ;  /* 0x0000000105053836 */ /* 0x000fe20000000000 */
[----:B------:R-:W-:Y:S01]  /*0310*/  ISETP.LT.AND P3, PT, R13, UR4, PT ;  /* 0x000000040d007c0c */ /* 0x000fe2000bf61270 */
[----:B------:R-:W0:Y:S03]  /*0320*/  LDCU.64 UR4, c[0x0][0x358] ;  /* 0x00006b00ff0477ac */ /* 0x000e260008000a00 */
[----:B------:R-:W-:Y:S02]  /*0330*/  SEL R5, R6, R5, !P2 ;  /* 0x0000000506057207 */ /* 0x000fe40005000000 */
[----:B------:R-:W-:Y:S02]  /*0340*/  @P5 IADD3 R10, PT, PT, R10, 0x1, RZ ;  /* 0x000000010a0a5810 */ /* 0x000fe40007ffe0ff */
[----:B------:R-:W-:Y:S01]  /*0350*/  @!P1 LOP3.LUT R10, RZ, R0, RZ, 0x33, !PT ;  /* 0x00000000ff0a9212 */ /* 0x000fe200078e33ff */
[----:B------:R-:W-:-:S04]  /*0360*/  IMAD.MOV R12, RZ, RZ, -R5 ;  /* 0x000000ffff0c7224 */ /* 0x000fc800078e0a05 */
[----:B----4-:R-:W-:Y:S01]  /*0370*/  IMAD R9, R5, UR6, R10 ;  /* 0x0000000605097c24 */ /* 0x010fe2000f8e020a */
[----:B------:R-:W-:Y:S01]  /*0380*/  IADD3 R10, PT, PT, -R10, RZ, RZ ;  /* 0x000000ff0a0a7210 */ /* 0x000fe20007ffe1ff */
[----:B------:R-:W-:-:S04]  /*0390*/  IMAD R5, R4, R12, R7 ;  /* 0x0000000c04057224 */ /* 0x000fc800078e0207 */
[----:B------:R-:W-:Y:S02]  /*03a0*/  IMAD R9, R9, R4, R5 ;  /* 0x0000000409097224 */ /* 0x000fe400078e0205 */
[----:B------:R-:W-:-:S04]  /*03b0*/  IMAD R5, R0, R10, R13 ;  /* 0x0000000a00057224 */ /* 0x000fc800078e020d */
[----:B------:R-:W-:Y:S01]  /*03c0*/  IMAD R5, R9, R0, R5 ;  /* 0x0000000009057224 */ /* 0x000fe200078e0205 */
[----:B0-----:R-:W-:Y:S06]  /*03d0*/  @P0 BRA P3, `(.L_x_14) ;  /* 0x00000000001c0947 */ /* 0x001fec0001800000 */
[----:B------:R-:W0:Y:S08]  /*03e0*/  LDC.64 R2, c[0x0][0x380] ;  /* 0x0000e000ff027b82 */ /* 0x000e300000000a00 */
[----:B------:R-:W1:Y:S01]  /*03f0*/  LDC.64 R6, c[0x0][0x388] ;  /* 0x0000e200ff067b82 */ /* 0x000e620000000a00 */
[----:B0-----:R-:W-:-:S06]  /*0400*/  IMAD.WIDE R2, R5, 0x8, R2 ;  /* 0x0000000805027825 */ /* 0x001fcc00078e0202 */
[----:B------:R-:W2:Y:S01]  /*0410*/  LDG.E.64 R2, desc[UR4][R2.64] ;  /* 0x0000000402027981 */ /* 0x000ea2000c1e1b00 */
[----:B-1----:R-:W-:-:S05]  /*0420*/  IMAD.WIDE R4, R5, 0x8, R6 ;  /* 0x0000000805047825 */ /* 0x002fca00078e0206 */
[----:B--2---:R-:W-:Y:S01]  /*0430*/  STG.E.64 desc[UR4][R4.64], R2 ;  /* 0x0000000204007986 */ /* 0x004fe2000c101b04 */
[----:B------:R-:W-:Y:S05]  /*0440*/  EXIT ;  /* 0x000000000000794d */ /* 0x000fea0003800000 */
.L_x_14:
[----:B------:R-:W-:Y:S01]  /*0450*/  VIADD R9, R7, 0xffffffff ;  /* 0xffffffff07097836 */ /* 0x000fe20000000000 */
[----:B------:R-:W-:Y:S01]  /*0460*/  MOV R2, RZ ;  /* 0x000000ff00027202 */ /* 0x000fe20000000f00 */
[----:B------:R-:W-:Y:S01]  /*0470*/  VIADD R17, R13, 0xffffffff ;  /* 0xffffffff0d117836 */ /* 0x000fe20000000000 */
[----:B------:R-:W-:Y:S01]  /*0480*/  IADD3 R7, PT, PT, R7, 0x1, RZ ;  /* 0x0000000107077810 */ /* 0x000fe20007ffe0ff */
[----:B------:R-:W-:Y:S01]  /*0490*/  IMAD.HI.U32 R15, R8, R9, RZ ;  /* 0x00000009080f7227 */ /* 0x000fe200078e00ff */
[----:B------:R-:W-:-:S03]  /*04a0*/  IADD3 R13, PT, PT, R13, 0x1, RZ ;  /* 0x000000010d0d7810 */ /* 0x000fc60007ffe0ff */
[----:B------:R-:W-:Y:S02]  /*04b0*/  IMAD.MOV R10, RZ, RZ, -R15 ;  /* 0x000000ffff0a7224 */ /* 0x000fe400078e0a0f */
[----:B------:R-:W-:-:S04]  /*04c0*/  IMAD.HI.U32 R2, R3, R11, R2 ;  /* 0x0000000b03027227 */ /* 0x000fc800078e0002 */
[----:B------:R-:W-:-:S04]  /*04d0*/  IMAD.HI.U32 R19, R8, R7, RZ ;  /* 0x0000000708137227 */ /* 0x000fc800078e00ff */
[----:B------:R-:W-:Y:S02]  /*04e0*/  IMAD R3, R4, R10, R9 ;  /* 0x0000000a04037224 */ /* 0x000fe400078e0209 */
[----:B------:R-:W-:-:S03]  /*04f0*/  IMAD.HI.U32 R21, R2, R17, RZ ;  /* 0x0000001102157227 */ /* 0x000fc600078e00ff */
[----:B------:R-:W-:Y:S01]  /*0500*/  ISETP.GE.U32.AND P3, PT, R3, R4, PT ;  /* 0x000000040300720c */ /* 0x000fe20003f66070 */
[----:B------:R-:W-:Y:S01]  /*0510*/  IMAD.MOV R23, RZ, RZ, -R19 ;  /* 0x000000ffff177224 */ /* 0x000fe200078e0a13 */
[----:B------:R-:W-:Y:S01]  /*0520*/  IADD3 R11, PT, PT, -R21, RZ, RZ ;  /* 0x000000ff150b7210 */ /* 0x000fe20007ffe1ff */
[----:B------:R-:W-:-:S04]  /*0530*/  IMAD.HI.U32 R12, R2, R13, RZ ;  /* 0x0000000d020c7227 */ /* 0x000fc800078e00ff */
[----:B------:R-:W-:Y:S02]  /*0540*/  IMAD R23, R4, R23, R7 ;  /* 0x0000001704177224 */ /* 0x000fe400078e0207 */
[----:B------:R-:W-:Y:S02]  /*0550*/  IMAD.MOV R25, RZ, RZ, -R12 ;  /* 0x000000ffff197224 */ /* 0x000fe400078e0a0c */
[C---:B------:R-:W-:Y:S01]  /*0560*/  IMAD R11, R0.reuse, R11, R17 ;  /* 0x0000000b000b7224 */ /* 0x040fe200078e0211 */
[-C--:B------:R-:W-:Y:S01]  /*0570*/  ISETP.GE.U32.AND P5, PT, R23, R4.reuse, PT ;  /* 0x000000041700720c */ /* 0x080fe20003fa6070 */
[----:B------:R-:W-:Y:S01]  /*0580*/  IMAD R25, R0, R25, R13 ;  /* 0x0000001900197224 */ /* 0x000fe200078e020d */
[----:B------:R-:W-:Y:S02]  /*0590*/  @P3 IADD3 R3, PT, PT, R3, -R4, RZ ;  /* 0x8000000403033210 */ /* 0x000fe40007ffe0ff */
[-C--:B------:R-:W-:Y:S02]  /*05a0*/  ISETP.GE.U32.AND P0, PT, R11, R0.reuse, PT ;  /* 0x000000000b00720c */ /* 0x080fe40003f06070 */
[----:B------:R-:W-:-:S02]  /*05b0*/  ISETP.GE.U32.AND P4, PT, R25, R0, PT ;  /* 0x000000001900720c */ /* 0x000fc40003f86070 */
[----:B------:R-:W-:Y:S02]  /*05c0*/  ISETP.GE.U32.AND P6, PT, R3, R4, PT ;  /* 0x000000040300720c */ /* 0x000fe40003fc6070 */
[----:B------:R-:W-:Y:S01]  /*05d0*/  @P3 IADD3 R15, PT, PT, R15, 0x1, RZ ;  /* 0x000000010f0f3810 */ /* 0x000fe20007ffe0ff */
[----:B------:R-:W0:Y:S02]  /*05e0*/  LDC.64 R2, c[0x0][0x380] ;  /* 0x0000e000ff027b82 */ /* 0x000e240000000a00 */
[----:B------:R-:W-:Y:S01]  /*05f0*/  @P5 IMAD.IADD R23, R23, 0x1, -R4 ;  /* 0x0000000117175824 */ /* 0x000fe200078e0a04 */
[----:B------:R-:W-:-:S03]  /*0600*/  @P5 IADD3 R19, PT, PT, R19, 0x1, RZ ;  /* 0x0000000113135810 */ /* 0x000fc60007ffe0ff */
[----:B------:R-:W-:Y:S01]  /*0610*/  @P0 IMAD.IADD R11, R11, 0x1, -R0 ;  /* 0x000000010b0b0824 */ /* 0x000fe200078e0a00 */
[----:B------:R-:W-:Y:S01]  /*0620*/  ISETP.GE.U32.AND P3, PT, R23, R4, PT ;  /* 0x000000041700720c */ /* 0x000fe20003f66070 */
[----:B------:R-:W-:Y:S01]  /*0630*/  @P0 VIADD R21, R21, 0x1 ;  /* 0x0000000115150836 */ /* 0x000fe20000000000 */
[-C--:B------:R-:W-:Y:S01]  /*0640*/  @P4 IADD3 R25, PT, PT, R25, -R0.reuse, RZ ;  /* 0x8000000019194210 */ /* 0x080fe20007ffe0ff */
[----:B------:R-:W-:Y:S01]  /*0650*/  @P6 VIADD R15, R15, 0x1 ;  /* 0x000000010f0f6836 */ /* 0x000fe20000000000 */
[-C--:B------:R-:W-:Y:S02]  /*0660*/  ISETP.GE.U32.AND P6, PT, R11, R0.reuse, PT ;  /* 0x000000000b00720c */ /* 0x080fe40003fc6070 */
[-C--:B------:R-:W-:Y:S02]  /*0670*/  ISETP.GE.U32.AND P5, PT, R25, R0.reuse, PT ;  /* 0x000000001900720c */ /* 0x080fe40003fa6070 */
[----:B------:R-:W-:Y:S02]  /*0680*/  @P4 IADD3 R12, PT, PT, R12, 0x1, RZ ;  /* 0x000000010c0c4810 */ /* 0x000fe40007ffe0ff */
[----:B------:R-:W-:-:S02]  /*0690*/  LOP3.LUT R23, RZ, R0, RZ, 0x33, !PT ;  /* 0x00000000ff177212 */ /* 0x000fc400078e33ff */
[----:B------:R-:W-:Y:S01]  /*06a0*/  SEL R8, R6, R15, !P2 ;  /* 0x0000000f06087207 */ /* 0x000fe20005000000 */
[----:B------:R-:W-:-:S03]  /*06b0*/  @P3 VIADD R19, R19, 0x1 ;  /* 0x0000000113133836 */ /* 0x000fc60000000000 */
[----:B------:R-:W-:Y:S02]  /*06c0*/  IADD3 R11, PT, PT, -R8, RZ, RZ ;  /* 0x000000ff080b7210 */ /* 0x000fe40007ffe1ff */
[----:B------:R-:W-:Y:S01]  /*06d0*/  @P6 IADD3 R21, PT, PT, R21, 0x1, RZ ;  /* 0x0000000115156810 */ /* 0x000fe20007ffe0ff */
[----:B------:R-:W-:Y:S01]  /*06e0*/  @P5 VIADD R12, R12, 0x1 ;  /* 0x000000010c0c5836 */ /* 0x000fe20000000000 */
[----:B------:R-:W-:Y:S01]  /*06f0*/  SEL R10, R6, R19, !P2 ;  /* 0x00000013060a7207 */ /* 0x000fe20005000000 */
[----:B------:R-:W-:Y:S01]  /*0700*/  IMAD R11, R4, R11, R9 ;  /* 0x0000000b040b7224 */ /* 0x000fe200078e0209 */
[C---:B------:R-:W-:Y:S02]  /*0710*/  SEL R21, R23.reuse, R21, !P1 ;  /* 0x0000001517157207 */ /* 0x040fe40004800000 */
[----:B------:R-:W-:Y:S01]  /*0720*/  SEL R23, R23, R12, !P1 ;  /* 0x0000000c17177207 */ /* 0x000fe20004800000 */
[----:B------:R-:W-:Y:S01]  /*0730*/  IMAD.MOV R15, RZ, RZ, -R10 ;  /* 0x000000ffff0f7224 */ /* 0x000fe200078e0a0a */
[----:B------:R-:W-:Y:S01]  /*0740*/  IADD3 R9, PT, PT, -R21, RZ, RZ ;  /* 0x000000ff15097210 */ /* 0x000fe20007ffe1ff */
[----:B------:R-:W-:-:S02]  /*0750*/  IMAD R6, R8, UR6, R21 ;  /* 0x0000000608067c24 */ /* 0x000fc4000f8e0215 */
[----:B------:R-:W-:Y:S02]  /*0760*/  IMAD R15, R4, R15, R7 ;  /* 0x0000000f040f7224 */ /* 0x000fe400078e0207 */
[--C-:B------:R-:W-:Y:S02]  /*0770*/  IMAD.MOV R19, RZ, RZ, -R23.reuse ;  /* 0x000000ffff137224 */ /* 0x100fe400078e0a17 */
[----:B------:R-:W-:Y:S02]  /*0780*/  IMAD R7, R10, UR6, R23 ;  /* 0x000000060a077c24 */ /* 0x000fe4000f8e0217 */
[C---:B------:R-:W-:Y:S02]  /*0790*/  IMAD R19, R0.reuse, R19, R13 ;  /* 0x0000001300137224 */ /* 0x040fe400078e020d */
[----:B------:R-:W-:Y:S02]  /*07a0*/  IMAD R7, R7, R4, R15 ;  /* 0x0000000407077224 */ /* 0x000fe400078e020f */
[----:B------:R-:W-:-:S02]  /*07b0*/  IMAD R17, R0, R9, R17 ;  /* 0x0000000900117224 */ /* 0x000fc400078e0211 */
[----:B------:R-:W-:Y:S02]  /*07c0*/  IMAD R6, R6, R4, R11 ;  /* 0x0000000406067224 */ /* 0x000fe400078e020b */
[-C--:B------:R-:W-:Y:S02]  /*07d0*/  IMAD R7, R7, R0.reuse, R19 ;  /* 0x0000000007077224 */ /* 0x080fe400078e0213 */
[----:B------:R-:W-:Y:S02]  /*07e0*/  IMAD R13, R6, R0, R17 ;  /* 0x00000000060d7224 */ /* 0x000fe400078e0211 */
[----:B------:R-:W-:Y:S02]  /*07f0*/  IMAD R10, R10, UR6, R21 ;  /* 0x000000060a0a7c24 */ /* 0x000fe4000f8e0215 */
[----:B------:R-:W-:Y:S02]  /*0800*/  IMAD R23, R8, UR6, R23 ;  /* 0x0000000608177c24 */ /* 0x000fe4000f8e0217 */
[----:B0-----:R-:W-:-:S04]  /*0810*/  IMAD.WIDE R6, R7, 0x8, R2 ;  /* 0x0000000807067825 */ /* 0x001fc800078e0202 */
[----:B------:R-:W-:Y:S02]  /*0820*/  IMAD.WIDE R12, R13, 0x8, R2 ;  /* 0x000000080d0c7825 */ /* 0x000fe400078e0202 */
[----:B------:R-:W2:Y:S02]  /*0830*/  LDG.E.64 R6, desc[UR4][R6.64] ;  /* 0x0000000406067981 */ /* 0x000ea4000c1e1b00 */
[-C--:B------:R-:W-:Y:S02]  /*0840*/  IMAD R10, R10, R4.reuse, R15 ;  /* 0x000000040a0a7224 */ /* 0x080fe400078e020f */
[----:B------:R-:W-:Y:S01]  /*0850*/  IMAD R23, R23, R4, R11 ;  /* 0x0000000417177224 */ /* 0x000fe200078e020b */
[----:B------:R-:W3:Y:S01]  /*0860*/  LDG.E.64 R8, desc[UR4][R12.64] ;  /* 0x000000040c087981 */ /* 0x000ee2000c1e1b00 */
[-C--:B------:R-:W-:Y:S02]  /*0870*/  IMAD R11, R10, R0.reuse, R17 ;  /* 0x000000000a0b7224 */ /* 0x080fe400078e0211 */
[----:B------:R-:W-:-:S02]  /*0880*/  IMAD R15, R23, R0, R19 ;  /* 0x00000000170f7224 */ /* 0x000fc400078e0213 */
[----:B------:R-:W-:-:S04]  /*0890*/  IMAD.WIDE R10, R11, 0x8, R2 ;  /* 0x000000080b0a7825 */ /* 0x000fc800078e0202 */
[--C-:B------:R-:W-:Y:S02]  /*08a0*/  IMAD.WIDE R14, R15, 0x8, R2.reuse ;  /* 0x000000080f0e7825 */ /* 0x100fe400078e0202 */
[----:B------:R-:W4:Y:S04]  /*08b0*/  LDG.E.64 R10, desc[UR4][R10.64] ;  /* 0x000000040a0a7981 */ /* 0x000f28000c1e1b00 */
[----:B------:R-:W4:Y:S01]  /*08c0*/  LDG.E.64 R14, desc[UR4][R14.64] ;  /* 0x000000040e0e7981 */ /* 0x000f22000c1e1b00 */
[----:B------:R-:W-:-:S06]  /*08d0*/  IMAD.WIDE R2, R5, 0x8, R2 ;  /* 0x0000000805027825 */ /* 0x000fcc00078e0202 */
[----:B------:R-:W5:Y:S01]  /*08e0*/  LDG.E.64 R2, desc[UR4][R2.64] ;  /* 0x0000000402027981 */ /* 0x000f62000c1e1b00 */
[----:B--2---:R-:W-:Y:S01]  /*08f0*/  IMAD.MOV.U32 R21, RZ, RZ, R7 ;  /* 0x000000ffff157224 */ /* 0x004fe200078e0007 */
[C-C-:B---3--:R-:W-:Y:S01]  /*0900*/  DSETP.MIN.AND P0, P1, R8.reuse, R6.reuse, PT ;  /* 0x000000060800722a */ /* 0x148fe20003900000 */
[--C-:B------:R-:W-:Y:S01]  /*0910*/  IMAD.MOV.U32 R16, RZ, RZ, R9.reuse ;  /* 0x000000ffff107224 */ /* 0x100fe200078e0009 */
[----:B------:R-:W-:Y:S01]  /*0920*/  DSETP.MAX.AND P2, P3, R8, R6, PT ;  /* 0x000000060800722a */ /* 0x000fe20003b4f000 */
[----:B------:R-:W-:Y:S02]  /*0930*/  MOV R12, R8 ;  /* 0x00000008000c7202 */ /* 0x000fe40000000f00 */
[-C--:B------:R-:W-:Y:S01]  /*0940*/  MOV R19, R6.reuse ;  /* 0x0000000600137202 */ /* 0x080fe20000000f00 */
[----:B------:R-:W-:Y:S01]  /*0950*/  IMAD.MOV.U32 R4, RZ, RZ, R9 ;  /* 0x000000ffff047224 */ /* 0x000fe200078e0009 */
[----:B------:R-:W-:Y:S01]  /*0960*/  MOV R13, R6 ;  /* 0x00000006000d7202 */ /* 0x000fe20000000f00 */
[----:B------:R-:W-:Y:S01]  /*0970*/  IMAD.MOV.U32 R17, RZ, RZ, R7 ;  /* 0x000000ffff117224 */ /* 0x000fe200078e0007 */
[----:B------:R-:W-:-:S02]  /*0980*/  MOV R0, R8 ;  /* 0x0000000800007202 */ /* 0x000fc40000000f00 */
[----:B------:R-:W-:Y:S02]  /*0990*/  FSEL R7, R16, R21, P2 ;  /* 0x0000001510077208 */ /* 0x000fe40001000000 */
[----:B------:R-:W-:Y:S01]  /*09a0*/  SEL R6, R12, R19, P2 ;  /* 0x000000130c067207 */ /* 0x000fe20001000000 */
[C-C-:B----4-:R-:W-:Y:S01]  /*09b0*/  DSETP.MIN.AND P2, P4, R10.reuse, R14.reuse, PT ;  /* 0x0000000e0a00722a */ /* 0x150fe20003c40000 */
[----:B------:R-:W-:Y:S02]  /*09c0*/  FSEL R9, R4, R17, P0 ;  /* 0x0000001104097208 */ /* 0x000fe40000000000 */
[----:B------:R-:W-:Y:S02]  /*09d0*/  SEL R8, R0, R13, P0 ;  /* 0x0000000d00087207 */ /* 0x000fe40000000000 */
[----:B------:R-:W-:Y:S01]  /*09e0*/  @P1 LOP3.LUT R9, R17, 0x80000, RZ, 0xfc, !PT ;  /* 0x0008000011091812 */ /* 0x000fe200078efcff */
[----:B------:R-:W-:Y:S01]  /*09f0*/  DSETP.MAX.AND P0, P1, R10, R14, PT ;  /* 0x0000000e0a00722a */ /* 0x000fe2000390f000 */
[--C-:B------:R-:W-:Y:S01]  /*0a00*/  IMAD.MOV.U32 R16, RZ, RZ, R11.reuse ;  /* 0x000000ffff107224 */ /* 0x100fe200078e000b */
[----:B------:R-:W-:Y:S01]  /*0a10*/  MOV R17, R15 ;  /* 0x0000000f00117202 */ /* 0x000fe20000000f00 */
[----:B------:R-:W-:-:S02]  /*0a20*/  IMAD.MOV.U32 R0, RZ, RZ, R11 ;  /* 0x000000ffff007224 */ /* 0x000fc400078e000b */
[----:B------:R-:W-:Y:S01]  /*0a30*/  IMAD.MOV.U32 R11, RZ, RZ, R15 ;  /* 0x000000ffff0b7224 */ /* 0x000fe200078e000f */
[----:B------:R-:W-:Y:S02]  /*0a40*/  FSEL R19, R16, R17, P2 ;  /* 0x0000001110137208 */ /* 0x000fe40001000000 */
[----:B------:R-:W-:Y:S02]  /*0a50*/  @P4 LOP3.LUT R19, R17, 0x80000, RZ, 0xfc, !PT ;  /* 0x0008000011134812 */ /* 0x000fe400078efcff */
[-C--:B------:R-:W-:Y:S02]  /*0a60*/  MOV R4, R10.reuse ;  /* 0x0000000a00047202 */ /* 0x080fe40000000f00 */
[----:B------:R-:W-:Y:S02]  /*0a70*/  FSEL R15, R0, R11, P0 ;  /* 0x0000000b000f7208 */ /* 0x000fe40000000000 */
[----:B------:R-:W-:Y:S02]  /*0a80*/  MOV R12, R10 ;  /* 0x0000000a000c7202 */ /* 0x000fe40000000f00 */
[----:B------:R-:W-:-:S02]  /*0a90*/  MOV R13, R14 ;  /* 0x0000000e000d7202 */ /* 0x000fc40000000f00 */
[----:B------:R-:W-:Y:S01]  /*0aa0*/  @P1 LOP3.LUT R15, R11, 0x80000, RZ, 0xfc, !PT ;  /* 0x000800000b0f1812 */ /* 0x000fe200078efcff */
[----:B------:R-:W-:Y:S01]  /*0ab0*/  IMAD.MOV.U32 R11, RZ, RZ, R19 ;  /* 0x000000ffff0b7224 */ /* 0x000fe200078e0013 */
[----:B------:R-:W-:Y:S02]  /*0ac0*/  @P3 LOP3.LUT R7, R21, 0x80000, RZ, 0xfc, !PT ;  /* 0x0008000015073812 */ /* 0x000fe400078efcff */
[----:B------:R-:W-:Y:S02]  /*0ad0*/  SEL R10, R4, R14, P2 ;  /* 0x0000000e040a7207 */ /* 0x000fe40001000000 */
[----:B------:R-:W-:Y:S02]  /*0ae0*/  SEL R12, R12, R13, P0 ;  /* 0x0000000d0c0c7207 */ /* 0x000fe40000000000 */
[----:B------:R-:W-:Y:S02]  /*0af0*/  MOV R13, R15 ;  /* 0x0000000f000d7202 */ /* 0x000fe40000000f00 */
[----:B------:R-:W-:-:S04]  /*0b00*/  DSETP.MIN.AND P2, P3, R6, R10, PT ;  /* 0x0000000a0600722a */ /* 0x000fc80003b40000 */
[----:B------:R-:W-:Y:S01]  /*0b10*/  DSETP.MIN.AND P0, P1, R8, R12, PT ;  /* 0x0000000c0800722a */ /* 0x000fe20003900000 */
[----:B------:R-:W-:Y:S01]  /*0b20*/  MOV R14, R7 ;  /* 0x00000007000e7202 */ /* 0x000fe20000000f00 */
[----:B------:R-:W-:Y:S02]  /*0b30*/  IMAD.MOV.U32 R0, RZ, RZ, R8 ;  /* 0x000000ffff007224 */ /* 0x000fe400078e0008 */
[----:B------:R-:W-:Y:S01]  /*0b40*/  IMAD.MOV.U32 R7, RZ, RZ, R12 ;  /* 0x000000ffff077224 */ /* 0x000fe200078e000c */
[----:B------:R-:W-:Y:S01]  /*0b50*/  FSEL R17, R14, R11, P2 ;  /* 0x0000000b0e117208 */ /* 0x000fe20001000000 */
[----:B------:R-:W-:Y:S01]  /*0b60*/  IMAD.MOV.U32 R4, RZ, RZ, R6 ;  /* 0x000000ffff047224 */ /* 0x000fe200078e0006 */
[----:B------:R-:W-:-:S03]  /*0b70*/  MOV R15, R10 ;  /* 0x0000000a000f7202 */ /* 0x000fc60000000f00 */
[----:B------:R-:W-:Y:S02]  /*0b80*/  @P3 LOP3.LUT R17, R11, 0x80000, RZ, 0xfc, !PT ;  /* 0x000800000b113812 */ /* 0x000fe400078efcff */
[----:B------:R-:W-:Y:S01]  /*0b90*/  FSEL R9, R9, R13, P0 ;  /* 0x0000000d09097208 */ /* 0x000fe20000000000 */
[----:B------:R-:W0:Y:S01]  /*0ba0*/  LDC.64 R10, c[0x0][0x388] ;  /* 0x0000e200ff0a7b82 */ /* 0x000e220000000a00 */
[----:B------:R-:W-:Y:S02]  /*0bb0*/  SEL R8, R0, R7, P0 ;  /* 0x0000000700087207 */ /* 0x000fe40000000000 */
[----:B------:R-:W-:Y:S02]  /*0bc0*/  SEL R6, R4, R15, P2 ;  /* 0x0000000f04067207 */ /* 0x000fe40001000000 */
[----:B------:R-:W-:Y:S02]  /*0bd0*/  @P1 LOP3.LUT R9, R13, 0x80000, RZ, 0xfc, !PT ;  /* 0x000800000d091812 */ /* 0x000fe400078efcff */
[----:B------:R-:W-:-:S06]  /*0be0*/  MOV R7, R17 ;  /* 0x0000001100077202 */ /* 0x000fcc0000000f00 */
[----:B------:R-:W-:Y:S01]  /*0bf0*/  DSETP.MAX.AND P0, P1, R8, R6, PT ;  /* 0x000000060800722a */ /* 0x000fe2000390f000 */
[----:B------:R-:W-:Y:S01]  /*0c00*/  IMAD.MOV.U32 R0, RZ, RZ, R9 ;  /* 0x000000ffff007224 */ /* 0x000fe200078e0009 */
[----:B------:R-:W-:-:S04]  /*0c10*/  MOV R13, R7 ;  /* 0x00000007000d7202 */ /* 0x000fc80000000f00 */
[----:B------:R-:W-:Y:S02]  /*0c20*/  FSEL R15, R0, R13, P0 ;  /* 0x0000000d000f7208 */ /* 0x000fe40000000000 */
[----:B------:R-:W-:-:S06]  /*0c30*/  SEL R6, R8, R6, P0 ;  /* 0x0000000608067207 */ /* 0x000fcc0000000000 */
[----:B------:R-:W-:-:S05]  /*0c40*/  @P1 LOP3.LUT R15, R13, 0x80000, RZ, 0xfc, !PT ;  /* 0x000800000d0f1812 */ /* 0x000fca00078efcff */
[----:B------:R-:W-:Y:S02]  /*0c50*/  IMAD.MOV.U32 R7, RZ, RZ, R15 ;  /* 0x000000ffff077224 */ /* 0x000fe400078e000f */
[----:B0-----:R-:W-:-:S04]  /*0c60*/  IMAD.WIDE R10, R5, 0x8, R10 ;  /* 0x00000008050a7825 */ /* 0x001fc800078e020a */
[----:B-----5:R-:W-:-:S07]  /*0c70*/  DADD R2, R2, R6 ;  /* 0x0000000002027229 */ /* 0x020fce0000000006 */
[----:B------:R-:W-:Y:S01]  /*0c80*/  STG.E.64 desc[UR4][R10.64], R2 ;  /* 0x000000020a007986 */ /* 0x000fe2000c101b04 */
[----:B------:R-:W-:Y:S05]  /*0c90*/  EXIT ;  /* 0x000000000000794d */ /* 0x000fea0003800000 */
.L_x_15:
        /* <DEDUP_REMOVED lines=14> */
.L_x_18:


//--------------------- .nv.shared.reserved.0     --------------------------
	.section	.nv.shared.reserved.0,"aw",@nobits
	.weak		__nv_reservedSMEM_offset_0_alias
	.size		__nv_reservedSMEM_offset_0_alias, 0, 64
	.other		__nv_reservedSMEM_offset_0_alias,@"STO_CUDA_RESERVED_SHARED STV_DEFAULT"
__nv_reservedSMEM_offset_0_alias:
	.zero		0
	.zero		64


//--------------------- .nv.constant0._Z12sumElements2Pdi --------------------------
	.section	.nv.constant0._Z12sumElements2Pdi,"a",@progbits
	.sectionflags	@""
	.align	4
.nv.constant0._Z12sumElements2Pdi:
	.zero		908


//--------------------- .nv.constant0._Z12sumElements1Pdi --------------------------
	.section	.nv.constant0._Z12sumElements1Pdi,"a",@progbits
	.sectionflags	@""
	.align	4
.nv.constant0._Z12sumElements1Pdi:
	.zero		908


//--------------------- .nv.constant0._Z7StencilPdS_i --------------------------
	.section	.nv.constant0._Z7StencilPdS_i,"a",@progbits
	.sectionflags	@""
	.align	4
.nv.constant0._Z7StencilPdS_i:
	.zero		916


//--------------------- SYMBOLS --------------------------

	.type		.nv.reservedSmem.offset0,@object
	.size		.nv.reservedSmem.offset0,0x4
